	.target	sm_90a

	.elftype	@"ET_EXEC"


//--------------------- .note.nv.tkinfo           --------------------------
	.section	.note.nv.tkinfo,"",@"SHT_NOTE"
	.sectionflags	@"SHF_NOTE_NV_TKINFO"
	.tkinfo
        /*0018*/ 	.word	0x00000002
        /*0030*/ 	.string	""
        /*0030*/ 	.string	"ptxas"
        /*0030*/ 	.string	"Cuda compilation tools, release 13.0, V13.0.88"
        /*0030*/ 	.string	"Build cuda_13.0.r13.0/compiler.36424714_0"
        /*0030*/ 	.string	"-arch sm_90a -m 64 "



//--------------------- .note.nv.cuinfo           --------------------------
	.section	.note.nv.cuinfo,"",@"SHT_NOTE"
	.sectionflags	@"SHF_NOTE_NV_CUINFO"
        /*0018*/ 	.short	0x0002
        /*001a*/ 	.short	0x005a
        /*001c*/ 	.short	0x0082
	.zero		2


//--------------------- .nv.info                  --------------------------
	.section	.nv.info,"",@"SHT_CUDA_INFO"
	.align	4


	//----- nvinfo : EIATTR_REGCOUNT
	.align		4
        /*0000*/ 	.byte	0x04, 0x2f
        /*0002*/ 	.short	(.L_15 - .L_14)
	.align		4
.L_14:
        /*0004*/ 	.word	index@(_ZN7cutlass13device_kernelINS_4gemm6kernel13GemmUniversalIN4cute5tupleIJiiiiEEENS1_10collective13CollectiveMmaINS1_34MainloopSm90TmaGmmaWarpSpecializedILi4ENS5_IJNS4_1CILi1EEENSA_ILi2EEESB_EEENS1_32KernelTmaWarpSpecializedPingpongEEENS5_IJNSA_ILi64EEESG_NSA_ILi32EEEEEENS_10tfloat32_tENS5_IJlSB_lEEESJ_SK_NS4_8TiledMMAINS4_8MMA_AtomIJNS4_4SM904GMMA29MMA_64x64x8_F32TF32TF32_SS_TNILNSO_7ScaleInE1ELSQ_1EEEEEENS4_6LayoutINS5_IJSB_SB_SB_EEENS5_IJNSA_ILi0EEESV_SV_EEEEENS5_IJNS4_10UnderscoreESY_SY_EEEEENS4_23SM90_TMA_LOAD_MULTICASTENS4_14ComposedLayoutINS4_7SwizzleILi3ELi4ELi3EEENS4_18smem_ptr_flag_bitsILi32EEENST_INS5_IJNSA_ILi8EEESH_EEENS5_IJSH_SB_EEEEEEEvNS4_8identityENS4_13SM90_TMA_LOADES1B_vS1C_EENS_8epilogue10collective6detail29Sm90TmaWarpSpecializedAdapterINS1G_15DefaultEpilogueISJ_SK_SK_NS1F_6thread17LinearCombinationISJ_Li1EffLNS1K_9ScaleType4KindE0ELNS_15FloatRoundStyleE2ESJ_EENS1_15EpilogueDefaultEEEEEvvEEEEvNT_6ParamsE)
        /*0008*/ 	.word	0x000000a8


	//----- nvinfo : EIATTR_FRAME_SIZE
	.align		4
.L_15:
        /*000c*/ 	.byte	0x04, 0x11
        /*000e*/ 	.short	(.L_17 - .L_16)
	.align		4
.L_16:
        /*0010*/ 	.word	index@(_ZN7cutlass13device_kernelINS_4gemm6kernel13GemmUniversalIN4cute5tupleIJiiiiEEENS1_10collective13CollectiveMmaINS1_34MainloopSm90TmaGmmaWarpSpecializedILi4ENS5_IJNS4_1CILi1EEENSA_ILi2EEESB_EEENS1_32KernelTmaWarpSpecializedPingpongEEENS5_IJNSA_ILi64EEESG_NSA_ILi32EEEEEENS_10tfloat32_tENS5_IJlSB_lEEESJ_SK_NS4_8TiledMMAINS4_8MMA_AtomIJNS4_4SM904GMMA29MMA_64x64x8_F32TF32TF32_SS_TNILNSO_7ScaleInE1ELSQ_1EEEEEENS4_6LayoutINS5_IJSB_SB_SB_EEENS5_IJNSA_ILi0EEESV_SV_EEEEENS5_IJNS4_10UnderscoreESY_SY_EEEEENS4_23SM90_TMA_LOAD_MULTICASTENS4_14ComposedLayoutINS4_7SwizzleILi3ELi4ELi3EEENS4_18smem_ptr_flag_bitsILi32EEENST_INS5_IJNSA_ILi8EEESH_EEENS5_IJSH_SB_EEEEEEEvNS4_8identityENS4_13SM90_TMA_LOADES1B_vS1C_EENS_8epilogue10collective6detail29Sm90TmaWarpSpecializedAdapterINS1G_15DefaultEpilogueISJ_SK_SK_NS1F_6thread17LinearCombinationISJ_Li1EffLNS1K_9ScaleType4KindE0ELNS_15FloatRoundStyleE2ESJ_EENS1_15EpilogueDefaultEEEEEvvEEEEvNT_6ParamsE)
        /*0014*/ 	.word	0x00000000


	//----- nvinfo : EIATTR_MIN_STACK_SIZE
	.align		4
.L_17:
        /*0018*/ 	.byte	0x04, 0x12
        /*001a*/ 	.short	(.L_19 - .L_18)
	.align		4
.L_18:
        /*001c*/ 	.word	index@(_ZN7cutlass13device_kernelINS_4gemm6kernel13GemmUniversalIN4cute5tupleIJiiiiEEENS1_10collective13CollectiveMmaINS1_34MainloopSm90TmaGmmaWarpSpecializedILi4ENS5_IJNS4_1CILi1EEENSA_ILi2EEESB_EEENS1_32KernelTmaWarpSpecializedPingpongEEENS5_IJNSA_ILi64EEESG_NSA_ILi32EEEEEENS_10tfloat32_tENS5_IJlSB_lEEESJ_SK_NS4_8TiledMMAINS4_8MMA_AtomIJNS4_4SM904GMMA29MMA_64x64x8_F32TF32TF32_SS_TNILNSO_7ScaleInE1ELSQ_1EEEEEENS4_6LayoutINS5_IJSB_SB_SB_EEENS5_IJNSA_ILi0EEESV_SV_EEEEENS5_IJNS4_10UnderscoreESY_SY_EEEEENS4_23SM90_TMA_LOAD_MULTICASTENS4_14ComposedLayoutINS4_7SwizzleILi3ELi4ELi3EEENS4_18smem_ptr_flag_bitsILi32EEENST_INS5_IJNSA_ILi8EEESH_EEENS5_IJSH_SB_EEEEEEEvNS4_8identityENS4_13SM90_TMA_LOADES1B_vS1C_EENS_8epilogue10collective6detail29Sm90TmaWarpSpecializedAdapterINS1G_15DefaultEpilogueISJ_SK_SK_NS1F_6thread17LinearCombinationISJ_Li1EffLNS1K_9ScaleType4KindE0ELNS_15FloatRoundStyleE2ESJ_EENS1_15EpilogueDefaultEEEEEvvEEEEvNT_6ParamsE)
        /*0020*/ 	.word	0x00000000
.L_19:


//--------------------- .nv.compat                --------------------------
	.section	.nv.compat,"",@"SHT_CUDA_COMPAT_INFO"
	.align	4
        /*0000*/ 	.byte	0x02, 0x09, 0x01, 0x00, 0x02, 0x02, 0x04, 0x00, 0x02, 0x05, 0x05, 0x00, 0x03, 0x07, 0x01, 0x01
        /*0010*/ 	.byte	0x02, 0x03, 0x01, 0x00, 0x02, 0x06, 0x01, 0x00, 0x04, 0x0b, 0x08, 0x00, 0x00, 0x00, 0x00, 0x00
        /*0020*/ 	.byte	0x00, 0x00, 0x00, 0x00


//--------------------- .nv.info._ZN7cutlass13device_kernelINS_4gemm6kernel13GemmUniversalIN4cute5tupleIJiiiiEEENS1_10collective13CollectiveMmaINS1_34MainloopSm90TmaGmmaWarpSpecializedILi4ENS5_IJNS4_1CILi1EEENSA_ILi2EEESB_EEENS1_32KernelTmaWarpSpecializedPingpongEEENS5_IJNSA_ILi64EEESG_NSA_ILi32EEEEEENS_10tfloat32_tENS5_IJlSB_lEEESJ_SK_NS4_8TiledMMAINS4_8MMA_AtomIJNS4_4SM904GMMA29MMA_64x64x8_F32TF32TF32_SS_TNILNSO_7ScaleInE1ELSQ_1EEEEEENS4_6LayoutINS5_IJSB_SB_SB_EEENS5_IJNSA_ILi0EEESV_SV_EEEEENS5_IJNS4_10UnderscoreESY_SY_EEEEENS4_23SM90_TMA_LOAD_MULTICASTENS4_14ComposedLayoutINS4_7SwizzleILi3ELi4ELi3EEENS4_18smem_ptr_flag_bitsILi32EEENST_INS5_IJNSA_ILi8EEESH_EEENS5_IJSH_SB_EEEEEEEvNS4_8identityENS4_13SM90_TMA_LOADES1B_vS1C_EENS_8epilogue10collective6detail29Sm90TmaWarpSpecializedAdapterINS1G_15DefaultEpilogueISJ_SK_SK_NS1F_6thread17LinearCombinationISJ_Li1EffLNS1K_9ScaleType4KindE0ELNS_15FloatRoundStyleE2ESJ_EENS1_15EpilogueDefaultEEEEEvvEEEEvNT_6ParamsE --------------------------
	.section	.nv.info._ZN7cutlass13device_kernelINS_4gemm6kernel13GemmUniversalIN4cute5tupleIJiiiiEEENS1_10collective13CollectiveMmaINS1_34MainloopSm90TmaGmmaWarpSpecializedILi4ENS5_IJNS4_1CILi1EEENSA_ILi2EEESB_EEENS1_32KernelTmaWarpSpecializedPingpongEEENS5_IJNSA_ILi64EEESG_NSA_ILi32EEEEEENS_10tfloat32_tENS5_IJlSB_lEEESJ_SK_NS4_8TiledMMAINS4_8MMA_AtomIJNS4_4SM904GMMA29MMA_64x64x8_F32TF32TF32_SS_TNILNSO_7ScaleInE1ELSQ_1EEEEEENS4_6LayoutINS5_IJSB_SB_SB_EEENS5_IJNSA_ILi0EEESV_SV_EEEEENS5_IJNS4_10UnderscoreESY_SY_EEEEENS4_23SM90_TMA_LOAD_MULTICASTENS4_14ComposedLayoutINS4_7SwizzleILi3ELi4ELi3EEENS4_18smem_ptr_flag_bitsILi32EEENST_INS5_IJNSA_ILi8EEESH_EEENS5_IJSH_SB_EEEEEEEvNS4_8identityENS4_13SM90_TMA_LOADES1B_vS1C_EENS_8epilogue10collective6detail29Sm90TmaWarpSpecializedAdapterINS1G_15DefaultEpilogueISJ_SK_SK_NS1F_6thread17LinearCombinationISJ_Li1EffLNS1K_9ScaleType4KindE0ELNS_15FloatRoundStyleE2ESJ_EENS1_15EpilogueDefaultEEEEEvvEEEEvNT_6ParamsE,"",@"SHT_CUDA_INFO"
	.sectionflags	@""
	.align	4


	//----- nvinfo : EIATTR_CUDA_API_VERSION
	.align		4
        /*0000*/ 	.byte	0x04, 0x37
        /*0002*/ 	.short	(.L_21 - .L_20)
.L_20:
        /*0004*/ 	.word	0x00000082


	//----- nvinfo : EIATTR_KPARAM_INFO
	.align		4
.L_21:
        /*0008*/ 	.byte	0x04, 0x17
        /*000a*/ 	.short	(.L_23 - .L_22)
.L_22:
        /*000c*/ 	.word	0x00000000
        /*0010*/ 	.short	0x0000
        /*0012*/ 	.short	0x0070
        /*0014*/ 	.byte	0x00, 0xf0, 0x01, 0x10


	//----- nvinfo : EIATTR_SPARSE_MMA_MASK
	.align		4
.L_23:
        /*0018*/ 	.byte	0x03, 0x50
        /*001a*/ 	.short	0x0000


	//----- nvinfo : EIATTR_MAXREG_COUNT
	.align		4
        /*001c*/ 	.byte	0x03, 0x1b
        /*001e*/ 	.short	0x00a8


	//----- nvinfo : EIATTR_NUM_BARRIERS
	.align		4
        /*0020*/ 	.byte	0x02, 0x4c
        /*0022*/ 	.byte	0x01
	.zero		1


	//----- nvinfo : EIATTR_EXTERNS
	.align		4
        /*0024*/ 	.byte	0x04, 0x0f
        /*0026*/ 	.short	(.L_25 - .L_24)


	//   ....[0]....
	.align		4
.L_24:
        /*0028*/ 	.word	index@(__assertfail)


	//----- nvinfo : EIATTR_MERCURY_ISA_VERSION
	.align		4
.L_25:
        /*002c*/ 	.byte	0x03, 0x5f
        /*002e*/ 	.short	0x0101


	//----- nvinfo : EIATTR_INT_WARP_WIDE_INSTR_OFFSETS
	.align		4
        /*0030*/ 	.byte	0x04, 0x31
        /*0032*/ 	.short	(.L_27 - .L_26)


	//   ....[0]....
.L_26:
        /*0034*/ 	.word	0x00000590


	//   ....[1]....
        /*0038*/ 	.word	0x000005d0


	//   ....[2]....
        /*003c*/ 	.word	0x00000660


	//   ....[3]....
        /*0040*/ 	.word	0x00000690


	//   ....[4]....
        /*0044*/ 	.word	0x000006d0


	//   ....[5]....
        /*0048*/ 	.word	0x000006e0


	//   ....[6]....
        /*004c*/ 	.word	0x000007a0


	//   ....[7]....
        /*0050*/ 	.word	0x00000800


	//   ....[8]....
        /*0054*/ 	.word	0x000020e0


	//----- nvinfo : EIATTR_COOP_GROUP_MASK_REGIDS
	.align		4
.L_27:
        /*0058*/ 	.byte	0x04, 0x29
        /*005a*/ 	.short	(.L_29 - .L_28)


	//   ....[0]....
.L_28:
        /*005c*/ 	.word	0xffffffff


	//   ....[1]....
        /*0060*/ 	.word	0xffffffff


	//   ....[2]....
        /*0064*/ 	.word	0xffffffff


	//   ....[3]....
        /*0068*/ 	.word	0xffffffff


	//   ....[4]....
        /*006c*/ 	.word	0xffffffff


	//   ....[5]....
        /*0070*/ 	.word	0xffffffff


	//   ....[6]....
        /*0074*/ 	.word	0xffffffff


	//----- nvinfo : EIATTR_COOP_GROUP_INSTR_OFFSETS
	.align		4
.L_29:
        /*0078*/ 	.byte	0x04, 0x28
        /*007a*/ 	.short	(.L_31 - .L_30)


	//   ....[0]....
.L_30:
        /*007c*/ 	.word	0x00000060


	//   ....[1]....
        /*0080*/ 	.word	0x00000080


	//   ....[2]....
        /*0084*/ 	.word	0x00000180


	//   ....[3]....
        /*0088*/ 	.word	0x000003b0


	//   ....[4]....
        /*008c*/ 	.word	0x000003f0


	//   ....[5]....
        /*0090*/ 	.word	0x000004e0


	//   ....[6]....
        /*0094*/ 	.word	0x00000910


	//----- nvinfo : EIATTR_REG_RECONFIG
	.align		4
.L_31:
        /*0098*/ 	.byte	0x01, 0x54
	.zero		2


	//----- nvinfo : EIATTR_SYSCALL_OFFSETS
	.align		4
        /*009c*/ 	.byte	0x04, 0x46
        /*009e*/ 	.short	(.L_33 - .L_32)


	//   ....[0]....
.L_32:
        /*00a0*/ 	.word	0x000018f0


	//----- nvinfo : EIATTR_MBARRIER_INSTR_OFFSETS
	.align		4
.L_33:
        /*00a4*/ 	.byte	0x04, 0x39
        /*00a6*/ 	.short	(.L_35 - .L_34)


	//   ....[0]....
.L_34:
        /*00a8*/ 	.word	0x00000320
        /*00ac*/ 	.word	0x000000ff
        /*00b0*/ 	.word	0x00000000
        /*00b4*/ 	.short	0x0100
        /*00b6*/ 	.byte	0x07
	.zero		1


	//   ....[1]....
        /*00b8*/ 	.word	0x00000330
        /*00bc*/ 	.word	0x000000ff
        /*00c0*/ 	.word	0x00000020
        /*00c4*/ 	.short	0x0100
        /*00c6*/ 	.byte	0x07
	.zero		1


	//   ....[2]....
        /*00c8*/ 	.word	0x00000340
        /*00cc*/ 	.word	0x000000ff
        /*00d0*/ 	.word	0x00000008
        /*00d4*/ 	.short	0x0100
        /*00d6*/ 	.byte	0x07
	.zero		1


	//   ....[3]....
        /*00d8*/ 	.word	0x00000350
        /*00dc*/ 	.word	0x000000ff
        /*00e0*/ 	.word	0x00000028
        /*00e4*/ 	.short	0x0100
        /*00e6*/ 	.byte	0x07
	.zero		1


	//   ....[4]....
        /*00e8*/ 	.word	0x00000360
        /*00ec*/ 	.word	0x000000ff
        /*00f0*/ 	.word	0x00000010
        /*00f4*/ 	.short	0x0100
        /*00f6*/ 	.byte	0x07
	.zero		1


	//   ....[5]....
        /*00f8*/ 	.word	0x00000370
        /*00fc*/ 	.word	0x000000ff
        /*0100*/ 	.word	0x00000030
        /*0104*/ 	.short	0x0100
        /*0106*/ 	.byte	0x07
	.zero		1


	//   ....[6]....
        /*0108*/ 	.word	0x00000380
        /*010c*/ 	.word	0x000000ff
        /*0110*/ 	.word	0x00000018
        /*0114*/ 	.short	0x0100
        /*0116*/ 	.byte	0x07
	.zero		1


	//   ....[7]....
        /*0118*/ 	.word	0x00000390
        /*011c*/ 	.word	0x000000ff
        /*0120*/ 	.word	0x00000038
        /*0124*/ 	.short	0x0100
        /*0126*/ 	.byte	0x07
	.zero		1


	//   ....[8]....
        /*0128*/ 	.word	0x000007e0
        /*012c*/ 	.word	0x000000ff
        /*0130*/ 	.word	0x00000070
        /*0134*/ 	.short	0x0100
        /*0136*/ 	.byte	0x0d
	.zero		1


	//   ....[9]....
        /*0138*/ 	.word	0x00000820
        /*013c*/ 	.word	0x000000ff
        /*0140*/ 	.word	0x00000078
        /*0144*/ 	.short	0x0100
        /*0146*/ 	.byte	0x0d
	.zero		1


	//   ....[10]....
        /*0148*/ 	.word	0x00000850
        /*014c*/ 	.word	0x000000ff
        /*0150*/ 	.word	0x00000050
        /*0154*/ 	.short	0x0100
        /*0156*/ 	.byte	0x10
	.zero		1


	//   ....[11]....
        /*0158*/ 	.word	0x000008a0
        /*015c*/ 	.word	0x000000ff
        /*0160*/ 	.word	0x00000058
        /*0164*/ 	.short	0x0100
        /*0166*/ 	.byte	0x10
	.zero		1


	//   ....[12]....
        /*0168*/ 	.word	0x000008b0
        /*016c*/ 	.word	0x000000ff
        /*0170*/ 	.word	0x00000060
        /*0174*/ 	.short	0x0100
        /*0176*/ 	.byte	0x10
	.zero		1


	//   ....[13]....
        /*0178*/ 	.word	0x000008c0
        /*017c*/ 	.word	0x000000ff
        /*0180*/ 	.word	0x00000068
        /*0184*/ 	.short	0x0100
        /*0186*/ 	.byte	0x10
	.zero		1


	//   ....[14]....
        /*0188*/ 	.word	0x000017d0
        /*018c*/ 	.word	0x0000003c
        /*0190*/ 	.word	0x00000000
        /*0194*/ 	.short	0x010a
        /*0196*/ 	.byte	0x31
	.zero		1


	//   ....[15]....
        /*0198*/ 	.word	0x00001980
        /*019c*/ 	.word	0x00000003
        /*01a0*/ 	.word	0x00000000
        /*01a4*/ 	.short	0x010a
        /*01a6*/ 	.byte	0x3f
	.zero		1


	//   ....[16]....
        /*01a8*/ 	.word	0x000019c0
        /*01ac*/ 	.word	0x00000003
        /*01b0*/ 	.word	0x00000000
        /*01b4*/ 	.short	0x010a
        /*01b6*/ 	.byte	0x3f
	.zero		1


	//   ....[17]....
        /*01b8*/ 	.word	0x00001cc0
        /*01bc*/ 	.word	0x000000ff
        /*01c0*/ 	.word	0x00000000
        /*01c4*/ 	.short	0x010a
        /*01c6*/ 	.byte	0x04
	.zero		1


	//   ....[18]....
        /*01c8*/ 	.word	0x00001d00
        /*01cc*/ 	.word	0x000000ff
        /*01d0*/ 	.word	0x00000000
        /*01d4*/ 	.short	0x010a
        /*01d6*/ 	.byte	0x04
	.zero		1


	//   ....[19]....
        /*01d8*/ 	.word	0x00001f70
        /*01dc*/ 	.word	0x00000005
        /*01e0*/ 	.word	0x00000000
        /*01e4*/ 	.short	0x0101
        /*01e6*/ 	.byte	0x3f
	.zero		1


	//   ....[20]....
        /*01e8*/ 	.word	0x00002070
        /*01ec*/ 	.word	0x0000003d
        /*01f0*/ 	.word	0x00000000
        /*01f4*/ 	.short	0x0101
        /*01f6*/ 	.byte	0x2c
	.zero		1


	//   ....[21]....
        /*01f8*/ 	.word	0x00002160
        /*01fc*/ 	.word	0x00000003
        /*0200*/ 	.word	0x00000000
        /*0204*/ 	.short	0x0101
        /*0206*/ 	.byte	0x3f
	.zero		1


	//   ....[22]....
        /*0208*/ 	.word	0x00002220
        /*020c*/ 	.word	0x0000003c
        /*0210*/ 	.word	0x00000010
        /*0214*/ 	.short	0x010a
        /*0216*/ 	.byte	0x31
	.zero		1


	//   ....[23]....
        /*0218*/ 	.word	0x00004670
        /*021c*/ 	.word	0x0000003f
        /*0220*/ 	.word	0x00000000
        /*0224*/ 	.short	0x0101
        /*0226*/ 	.byte	0x2c
	.zero		1


	//   ....[24]....
        /*0228*/ 	.word	0x00005090
        /*022c*/ 	.word	0x0000000c
        /*0230*/ 	.word	0x00000020
        /*0234*/ 	.short	0x010a
        /*0236*/ 	.byte	0x3f
	.zero		1


	//   ....[25]....
        /*0238*/ 	.word	0x000054d0
        /*023c*/ 	.word	0x00000004
        /*0240*/ 	.word	0x00000078
        /*0244*/ 	.short	0x0101
        /*0246*/ 	.byte	0x3f
	.zero		1


	//   ....[26]....
        /*0248*/ 	.word	0x00005be0
        /*024c*/ 	.word	0x00000007
        /*0250*/ 	.word	0x00000000
        /*0254*/ 	.short	0x010a
        /*0256*/ 	.byte	0x3f
	.zero		1


	//   ....[27]....
        /*0258*/ 	.word	0x00005c60
        /*025c*/ 	.word	0x00000009
        /*0260*/ 	.word	0x00000000
        /*0264*/ 	.short	0x010a
        /*0266*/ 	.byte	0x3f
	.zero		1


	//   ....[28]....
        /*0268*/ 	.word	0x00005cf0
        /*026c*/ 	.word	0x00000006
        /*0270*/ 	.word	0x00000000
        /*0274*/ 	.short	0x010a
        /*0276*/ 	.byte	0x3f
	.zero		1


	//   ....[29]....
        /*0278*/ 	.word	0x00005d80
        /*027c*/ 	.word	0x00000003
        /*0280*/ 	.word	0x00000000
        /*0284*/ 	.short	0x010a
        /*0286*/ 	.byte	0x3f
	.zero		1


	//   ....[30]....
        /*0288*/ 	.word	0x00005de0
        /*028c*/ 	.word	0x0000003e
        /*0290*/ 	.word	0x00000000
        /*0294*/ 	.short	0x010a
        /*0296*/ 	.byte	0x3f
	.zero		1


	//   ....[31]....
        /*0298*/ 	.word	0x00005e30
        /*029c*/ 	.word	0x00000003
        /*02a0*/ 	.word	0x00000000
        /*02a4*/ 	.short	0x010a
        /*02a6*/ 	.byte	0x3f
	.zero		1


	//   ....[32]....
        /*02a8*/ 	.word	0x00005e90
        /*02ac*/ 	.word	0x00000005
        /*02b0*/ 	.word	0x00000000
        /*02b4*/ 	.short	0x010a
        /*02b6*/ 	.byte	0x3f
	.zero		1


	//   ....[33]....
        /*02b8*/ 	.word	0x00005ee0
        /*02bc*/ 	.word	0x0000003e
        /*02c0*/ 	.word	0x00000010
        /*02c4*/ 	.short	0x010a
        /*02c6*/ 	.byte	0x3f
	.zero		1


	//   ....[34]....
        /*02c8*/ 	.word	0x00005fb0
        /*02cc*/ 	.word	0x0000000c
        /*02d0*/ 	.word	0x00000020
        /*02d4*/ 	.short	0x010a
        /*02d6*/ 	.byte	0x3f
	.zero		1


	//   ....[35]....
        /*02d8*/ 	.word	0x00006080
        /*02dc*/ 	.word	0x00000007
        /*02e0*/ 	.word	0x00000000
        /*02e4*/ 	.short	0x010a
        /*02e6*/ 	.byte	0x3f
	.zero		1


	//   ....[36]....
        /*02e8*/ 	.word	0x000060d0
        /*02ec*/ 	.word	0x00000009
        /*02f0*/ 	.word	0x00000000
        /*02f4*/ 	.short	0x010a
        /*02f6*/ 	.byte	0x3f
	.zero		1


	//   ....[37]....
        /*02f8*/ 	.word	0x00006120
        /*02fc*/ 	.word	0x00000006
        /*0300*/ 	.word	0x00000000
        /*0304*/ 	.short	0x010a
        /*0306*/ 	.byte	0x3f
	.zero		1


	//----- nvinfo : EIATTR_NUM_MBARRIERS
	.align		4
.L_35:
        /*0308*/ 	.byte	0x03, 0x38
        /*030a*/ 	.short	0x000e


	//----- nvinfo : EIATTR_EXIT_INSTR_OFFSETS
	.align		4
        /*030c*/ 	.byte	0x04, 0x1c
        /*030e*/ 	.short	(.L_37 - .L_36)


	//   ....[0]....
.L_36:
        /*0310*/ 	.word	0x00001420


	//   ....[1]....
        /*0314*/ 	.word	0x00001480


	//   ....[2]....
        /*0318*/ 	.word	0x00004d80


	//   ....[3]....
        /*031c*/ 	.word	0x00004db0


	//   ....[4]....
        /*0320*/ 	.word	0x00005dd0


	//----- nvinfo : EIATTR_MAX_THREADS
	.align		4
.L_37:
        /*0324*/ 	.byte	0x04, 0x05
        /*0326*/ 	.short	(.L_39 - .L_38)
.L_38:
        /*0328*/ 	.word	0x00000180
        /*032c*/ 	.word	0x00000001
        /*0330*/ 	.word	0x00000001


	//----- nvinfo : EIATTR_CRS_STACK_SIZE
	.align		4
.L_39:
        /*0334*/ 	.byte	0x04, 0x1e
        /*0336*/ 	.short	(.L_41 - .L_40)
.L_40:
        /*0338*/ 	.word	0x00000000


	//----- nvinfo : EIATTR_CBANK_PARAM_SIZE
	.align		4
.L_41:
        /*033c*/ 	.byte	0x03, 0x19
        /*033e*/ 	.short	0x0470


	//----- nvinfo : EIATTR_PARAM_CBANK
	.align		4
        /*0340*/ 	.byte	0x04, 0x0a
        /*0342*/ 	.short	(.L_43 - .L_42)
	.align		4
.L_42:
        /*0344*/ 	.word	index@(.nv.constant0._ZN7cutlass13device_kernelINS_4gemm6kernel13GemmUniversalIN4cute5tupleIJiiiiEEENS1_10collective13CollectiveMmaINS1_34MainloopSm90TmaGmmaWarpSpecializedILi4ENS5_IJNS4_1CILi1EEENSA_ILi2EEESB_EEENS1_32KernelTmaWarpSpecializedPingpongEEENS5_IJNSA_ILi64EEESG_NSA_ILi32EEEEEENS_10tfloat32_tENS5_IJlSB_lEEESJ_SK_NS4_8TiledMMAINS4_8MMA_AtomIJNS4_4SM904GMMA29MMA_64x64x8_F32TF32TF32_SS_TNILNSO_7ScaleInE1ELSQ_1EEEEEENS4_6LayoutINS5_IJSB_SB_SB_EEENS5_IJNSA_ILi0EEESV_SV_EEEEENS5_IJNS4_10UnderscoreESY_SY_EEEEENS4_23SM90_TMA_LOAD_MULTICASTENS4_14ComposedLayoutINS4_7SwizzleILi3ELi4ELi3EEENS4_18smem_ptr_flag_bitsILi32EEENST_INS5_IJNSA_ILi8EEESH_EEENS5_IJSH_SB_EEEEEEEvNS4_8identityENS4_13SM90_TMA_LOADES1B_vS1C_EENS_8epilogue10collective6detail29Sm90TmaWarpSpecializedAdapterINS1G_15DefaultEpilogueISJ_SK_SK_NS1F_6thread17LinearCombinationISJ_Li1EffLNS1K_9ScaleType4KindE0ELNS_15FloatRoundStyleE2ESJ_EENS1_15EpilogueDefaultEEEEEvvEEEEvNT_6ParamsE)
        /*0348*/ 	.short	0x0210
        /*034a*/ 	.short	0x0470


	//----- nvinfo : EIATTR_SW_WAR
	.align		4
.L_43:
        /*034c*/ 	.byte	0x04, 0x36
        /*034e*/ 	.short	(.L_45 - .L_44)
.L_44:
        /*0350*/ 	.word	0x00000008
.L_45:


//--------------------- .nv.callgraph             --------------------------
	.section	.nv.callgraph,"",@"SHT_CUDA_CALLGRAPH"
	.align	4
	.sectionentsize	8
	.align		4
        /*0000*/ 	.word	0x00000000
	.align		4
        /*0004*/ 	.word	0xffffffff
	.align		4
        /*0008*/ 	.word	index@(_ZN7cutlass13device_kernelINS_4gemm6kernel13GemmUniversalIN4cute5tupleIJiiiiEEENS1_10collective13CollectiveMmaINS1_34MainloopSm90TmaGmmaWarpSpecializedILi4ENS5_IJNS4_1CILi1EEENSA_ILi2EEESB_EEENS1_32KernelTmaWarpSpecializedPingpongEEENS5_IJNSA_ILi64EEESG_NSA_ILi32EEEEEENS_10tfloat32_tENS5_IJlSB_lEEESJ_SK_NS4_8TiledMMAINS4_8MMA_AtomIJNS4_4SM904GMMA29MMA_64x64x8_F32TF32TF32_SS_TNILNSO_7ScaleInE1ELSQ_1EEEEEENS4_6LayoutINS5_IJSB_SB_SB_EEENS5_IJNSA_ILi0EEESV_SV_EEEEENS5_IJNS4_10UnderscoreESY_SY_EEEEENS4_23SM90_TMA_LOAD_MULTICASTENS4_14ComposedLayoutINS4_7SwizzleILi3ELi4ELi3EEENS4_18smem_ptr_flag_bitsILi32EEENST_INS5_IJNSA_ILi8EEESH_EEENS5_IJSH_SB_EEEEEEEvNS4_8identityENS4_13SM90_TMA_LOADES1B_vS1C_EENS_8epilogue10collective6detail29Sm90TmaWarpSpecializedAdapterINS1G_15DefaultEpilogueISJ_SK_SK_NS1F_6thread17LinearCombinationISJ_Li1EffLNS1K_9ScaleType4KindE0ELNS_15FloatRoundStyleE2ESJ_EENS1_15EpilogueDefaultEEEEEvvEEEEvNT_6ParamsE)
	.align		4
        /*000c*/ 	.word	index@(__assertfail)
	.align		4
        /*0010*/ 	.word	0x00000000
	.align		4
        /*0014*/ 	.word	0xfffffffe
	.align		4
        /*0018*/ 	.word	0x00000000
	.align		4
        /*001c*/ 	.word	0xfffffffd
	.align		4
        /*0020*/ 	.word	0x00000000
	.align		4
        /*0024*/ 	.word	0xfffffffc


//--------------------- .nv.constant4             --------------------------
	.section	.nv.constant4,"a",@progbits
	.align	8
	.align		8
.nv.constant4:
        /*0000*/ 	.dword	__assertfail
	.align		8
        /*0008*/ 	.dword	__unnamed_1
	.align		8
        /*0010*/ 	.dword	_ZN39_INTERNAL_aec9e039_4_k_cu_11fe578d_60284cuda3std3__45__cpo5beginE
	.align		8
        /*0018*/ 	.dword	_ZN39_INTERNAL_aec9e039_4_k_cu_11fe578d_60284cuda3std3__45__cpo3endE
	.align		8
        /*0020*/ 	.dword	_ZN39_INTERNAL_aec9e039_4_k_cu_11fe578d_60284cuda3std3__45__cpo6cbeginE
	.align		8
        /*0028*/ 	.dword	_ZN39_INTERNAL_aec9e039_4_k_cu_11fe578d_60284cuda3std3__45__cpo4cendE
	.align		8
        /*0030*/ 	.dword	_ZN39_INTERNAL_aec9e039_4_k_cu_11fe578d_60284cuda3std3__441_GLOBAL__N__aec9e039_4_k_cu_11fe578d_60286ignoreE
	.align		8
        /*0038*/ 	.dword	_ZN39_INTERNAL_aec9e039_4_k_cu_11fe578d_60284cuda3std3__419piecewise_constructE
	.align		8
        /*0040*/ 	.dword	_ZN39_INTERNAL_aec9e039_4_k_cu_11fe578d_60284cuda3std3__48in_placeE
	.align		8
        /*0048*/ 	.dword	_ZN39_INTERNAL_aec9e039_4_k_cu_11fe578d_60284cuda3std6ranges3__45__cpo4swapE
	.align		8
        /*0050*/ 	.dword	_ZN39_INTERNAL_aec9e039_4_k_cu_11fe578d_60284cuda3std6ranges3__45__cpo9iter_moveE
	.align		8
        /*0058*/ 	.dword	_ZN39_INTERNAL_aec9e039_4_k_cu_11fe578d_60284cute7productE
	.align		8
        /*0060*/ 	.dword	_ZN39_INTERNAL_aec9e039_4_k_cu_11fe578d_60284cute1_E
	.align		8
        /*0068*/ 	.dword	$str$22
	.align		8
        /*0070*/ 	.dword	$str$23


//--------------------- .text._ZN7cutlass13device_kernelINS_4gemm6kernel13GemmUniversalIN4cute5tupleIJiiiiEEENS1_10collective13CollectiveMmaINS1_34MainloopSm90TmaGmmaWarpSpecializedILi4ENS5_IJNS4_1CILi1EEENSA_ILi2EEESB_EEENS1_32KernelTmaWarpSpecializedPingpongEEENS5_IJNSA_ILi64EEESG_NSA_ILi32EEEEEENS_10tfloat32_tENS5_IJlSB_lEEESJ_SK_NS4_8TiledMMAINS4_8MMA_AtomIJNS4_4SM904GMMA29MMA_64x64x8_F32TF32TF32_SS_TNILNSO_7ScaleInE1ELSQ_1EEEEEENS4_6LayoutINS5_IJSB_SB_SB_EEENS5_IJNSA_ILi0EEESV_SV_EEEEENS5_IJNS4_10UnderscoreESY_SY_EEEEENS4_23SM90_TMA_LOAD_MULTICASTENS4_14ComposedLayoutINS4_7SwizzleILi3ELi4ELi3EEENS4_18smem_ptr_flag_bitsILi32EEENST_INS5_IJNSA_ILi8EEESH_EEENS5_IJSH_SB_EEEEEEEvNS4_8identityENS4_13SM90_TMA_LOADES1B_vS1C_EENS_8epilogue10collective6detail29Sm90TmaWarpSpecializedAdapterINS1G_15DefaultEpilogueISJ_SK_SK_NS1F_6thread17LinearCombinationISJ_Li1EffLNS1K_9ScaleType4KindE0ELNS_15FloatRoundStyleE2ESJ_EENS1_15EpilogueDefaultEEEEEvvEEEEvNT_6ParamsE --------------------------
	.section	.text._ZN7cutlass13device_kernelINS_4gemm6kernel13GemmUniversalIN4cute5tupleIJiiiiEEENS1_10collective13CollectiveMmaINS1_34MainloopSm90TmaGmmaWarpSpecializedILi4ENS5_IJNS4_1CILi1EEENSA_ILi2EEESB_EEENS1_32KernelTmaWarpSpecializedPingpongEEENS5_IJNSA_ILi64EEESG_NSA_ILi32EEEEEENS_10tfloat32_tENS5_IJlSB_lEEESJ_SK_NS4_8TiledMMAINS4_8MMA_AtomIJNS4_4SM904GMMA29MMA_64x64x8_F32TF32TF32_SS_TNILNSO_7ScaleInE1ELSQ_1EEEEEENS4_6LayoutINS5_IJSB_SB_SB_EEENS5_IJNSA_ILi0EEESV_SV_EEEEENS5_IJNS4_10UnderscoreESY_SY_EEEEENS4_23SM90_TMA_LOAD_MULTICASTENS4_14ComposedLayoutINS4_7SwizzleILi3ELi4ELi3EEENS4_18smem_ptr_flag_bitsILi32EEENST_INS5_IJNSA_ILi8EEESH_EEENS5_IJSH_SB_EEEEEEEvNS4_8identityENS4_13SM90_TMA_LOADES1B_vS1C_EENS_8epilogue10collective6detail29Sm90TmaWarpSpecializedAdapterINS1G_15DefaultEpilogueISJ_SK_SK_NS1F_6thread17LinearCombinationISJ_Li1EffLNS1K_9ScaleType4KindE0ELNS_15FloatRoundStyleE2ESJ_EENS1_15EpilogueDefaultEEEEEvvEEEEvNT_6ParamsE,"ax",@progbits
	.align	128
.text._ZN7cutlass13device_kernelINS_4gemm6kernel13GemmUniversalIN4cute5tupleIJiiiiEEENS1_10collective13CollectiveMmaINS1_34MainloopSm90TmaGmmaWarpSpecializedILi4ENS5_IJNS4_1CILi1EEENSA_ILi2EEESB_EEENS1_32KernelTmaWarpSpecializedPingpongEEENS5_IJNSA_ILi64EEESG_NSA_ILi32EEEEEENS_10tfloat32_tENS5_IJlSB_lEEESJ_SK_NS4_8TiledMMAINS4_8MMA_AtomIJNS4_4SM904GMMA29MMA_64x64x8_F32TF32TF32_SS_TNILNSO_7ScaleInE1ELSQ_1EEEEEENS4_6LayoutINS5_IJSB_SB_SB_EEENS5_IJNSA_ILi0EEESV_SV_EEEEENS5_IJNS4_10UnderscoreESY_SY_EEEEENS4_23SM90_TMA_LOAD_MULTICASTENS4_14ComposedLayoutINS4_7SwizzleILi3ELi4ELi3EEENS4_18smem_ptr_flag_bitsILi32EEENST_INS5_IJNSA_ILi8EEESH_EEENS5_IJSH_SB_EEEEEEEvNS4_8identityENS4_13SM90_TMA_LOADES1B_vS1C_EENS_8epilogue10collective6detail29Sm90TmaWarpSpecializedAdapterINS1G_15DefaultEpilogueISJ_SK_SK_NS1F_6thread17LinearCombinationISJ_Li1EffLNS1K_9ScaleType4KindE0ELNS_15FloatRoundStyleE2ESJ_EENS1_15EpilogueDefaultEEEEEvvEEEEvNT_6ParamsE:
        .type           _ZN7cutlass13device_kernelINS_4gemm6kernel13GemmUniversalIN4cute5tupleIJiiiiEEENS1_10collective13CollectiveMmaINS1_34MainloopSm90TmaGmmaWarpSpecializedILi4ENS5_IJNS4_1CILi1EEENSA_ILi2EEESB_EEENS1_32KernelTmaWarpSpecializedPingpongEEENS5_IJNSA_ILi64EEESG_NSA_ILi32EEEEEENS_10tfloat32_tENS5_IJlSB_lEEESJ_SK_NS4_8TiledMMAINS4_8MMA_AtomIJNS4_4SM904GMMA29MMA_64x64x8_F32TF32TF32_SS_TNILNSO_7ScaleInE1ELSQ_1EEEEEENS4_6LayoutINS5_IJSB_SB_SB_EEENS5_IJNSA_ILi0EEESV_SV_EEEEENS5_IJNS4_10UnderscoreESY_SY_EEEEENS4_23SM90_TMA_LOAD_MULTICASTENS4_14ComposedLayoutINS4_7SwizzleILi3ELi4ELi3EEENS4_18smem_ptr_flag_bitsILi32EEENST_INS5_IJNSA_ILi8EEESH_EEENS5_IJSH_SB_EEEEEEEvNS4_8identityENS4_13SM90_TMA_LOADES1B_vS1C_EENS_8epilogue10collective6detail29Sm90TmaWarpSpecializedAdapterINS1G_15DefaultEpilogueISJ_SK_SK_NS1F_6thread17LinearCombinationISJ_Li1EffLNS1K_9ScaleType4KindE0ELNS_15FloatRoundStyleE2ESJ_EENS1_15EpilogueDefaultEEEEEvvEEEEvNT_6ParamsE,@function
        .size           _ZN7cutlass13device_kernelINS_4gemm6kernel13GemmUniversalIN4cute5tupleIJiiiiEEENS1_10collective13CollectiveMmaINS1_34MainloopSm90TmaGmmaWarpSpecializedILi4ENS5_IJNS4_1CILi1EEENSA_ILi2EEESB_EEENS1_32KernelTmaWarpSpecializedPingpongEEENS5_IJNSA_ILi64EEESG_NSA_ILi32EEEEEENS_10tfloat32_tENS5_IJlSB_lEEESJ_SK_NS4_8TiledMMAINS4_8MMA_AtomIJNS4_4SM904GMMA29MMA_64x64x8_F32TF32TF32_SS_TNILNSO_7ScaleInE1ELSQ_1EEEEEENS4_6LayoutINS5_IJSB_SB_SB_EEENS5_IJNSA_ILi0EEESV_SV_EEEEENS5_IJNS4_10UnderscoreESY_SY_EEEEENS4_23SM90_TMA_LOAD_MULTICASTENS4_14ComposedLayoutINS4_7SwizzleILi3ELi4ELi3EEENS4_18smem_ptr_flag_bitsILi32EEENST_INS5_IJNSA_ILi8EEESH_EEENS5_IJSH_SB_EEEEEEEvNS4_8identityENS4_13SM90_TMA_LOADES1B_vS1C_EENS_8epilogue10collective6detail29Sm90TmaWarpSpecializedAdapterINS1G_15DefaultEpilogueISJ_SK_SK_NS1F_6thread17LinearCombinationISJ_Li1EffLNS1K_9ScaleType4KindE0ELNS_15FloatRoundStyleE2ESJ_EENS1_15EpilogueDefaultEEEEEvvEEEEvNT_6ParamsE,(.L_x_136 - _ZN7cutlass13device_kernelINS_4gemm6kernel13GemmUniversalIN4cute5tupleIJiiiiEEENS1_10collective13CollectiveMmaINS1_34MainloopSm90TmaGmmaWarpSpecializedILi4ENS5_IJNS4_1CILi1EEENSA_ILi2EEESB_EEENS1_32KernelTmaWarpSpecializedPingpongEEENS5_IJNSA_ILi64EEESG_NSA_ILi32EEEEEENS_10tfloat32_tENS5_IJlSB_lEEESJ_SK_NS4_8TiledMMAINS4_8MMA_AtomIJNS4_4SM904GMMA29MMA_64x64x8_F32TF32TF32_SS_TNILNSO_7ScaleInE1ELSQ_1EEEEEENS4_6LayoutINS5_IJSB_SB_SB_EEENS5_IJNSA_ILi0EEESV_SV_EEEEENS5_IJNS4_10UnderscoreESY_SY_EEEEENS4_23SM90_TMA_LOAD_MULTICASTENS4_14ComposedLayoutINS4_7SwizzleILi3ELi4ELi3EEENS4_18smem_ptr_flag_bitsILi32EEENST_INS5_IJNSA_ILi8EEESH_EEENS5_IJSH_SB_EEEEEEEvNS4_8identityENS4_13SM90_TMA_LOADES1B_vS1C_EENS_8epilogue10collective6detail29Sm90TmaWarpSpecializedAdapterINS1G_15DefaultEpilogueISJ_SK_SK_NS1F_6thread17LinearCombinationISJ_Li1EffLNS1K_9ScaleType4KindE0ELNS_15FloatRoundStyleE2ESJ_EENS1_15EpilogueDefaultEEEEEvvEEEEvNT_6ParamsE)
        .other          _ZN7cutlass13device_kernelINS_4gemm6kernel13GemmUniversalIN4cute5tupleIJiiiiEEENS1_10collective13CollectiveMmaINS1_34MainloopSm90TmaGmmaWarpSpecializedILi4ENS5_IJNS4_1CILi1EEENSA_ILi2EEESB_EEENS1_32KernelTmaWarpSpecializedPingpongEEENS5_IJNSA_ILi64EEESG_NSA_ILi32EEEEEENS_10tfloat32_tENS5_IJlSB_lEEESJ_SK_NS4_8TiledMMAINS4_8MMA_AtomIJNS4_4SM904GMMA29MMA_64x64x8_F32TF32TF32_SS_TNILNSO_7ScaleInE1ELSQ_1EEEEEENS4_6LayoutINS5_IJSB_SB_SB_EEENS5_IJNSA_ILi0EEESV_SV_EEEEENS5_IJNS4_10UnderscoreESY_SY_EEEEENS4_23SM90_TMA_LOAD_MULTICASTENS4_14ComposedLayoutINS4_7SwizzleILi3ELi4ELi3EEENS4_18smem_ptr_flag_bitsILi32EEENST_INS5_IJNSA_ILi8EEESH_EEENS5_IJSH_SB_EEEEEEEvNS4_8identityENS4_13SM90_TMA_LOADES1B_vS1C_EENS_8epilogue10collective6detail29Sm90TmaWarpSpecializedAdapterINS1G_15DefaultEpilogueISJ_SK_SK_NS1F_6thread17LinearCombinationISJ_Li1EffLNS1K_9ScaleType4KindE0ELNS_15FloatRoundStyleE2ESJ_EENS1_15EpilogueDefaultEEEEEvvEEEEvNT_6ParamsE,@"STO_CUDA_ENTRY STV_DEFAULT"
_ZN7cutlass13device_kernelINS_4gemm6kernel13GemmUniversalIN4cute5tupleIJiiiiEEENS1_10collective13CollectiveMmaINS1_34MainloopSm90TmaGmmaWarpSpecializedILi4ENS5_IJNS4_1CILi1EEENSA_ILi2EEESB_EEENS1_32KernelTmaWarpSpecializedPingpongEEENS5_IJNSA_ILi64EEESG_NSA_ILi32EEEEEENS_10tfloat32_tENS5_IJlSB_lEEESJ_SK_NS4_8TiledMMAINS4_8MMA_AtomIJNS4_4SM904GMMA29MMA_64x64x8_F32TF32TF32_SS_TNILNSO_7ScaleInE1ELSQ_1EEEEEENS4_6LayoutINS5_IJSB_SB_SB_EEENS5_IJNSA_ILi0EEESV_SV_EEEEENS5_IJNS4_10UnderscoreESY_SY_EEEEENS4_23SM90_TMA_LOAD_MULTICASTENS4_14ComposedLayoutINS4_7SwizzleILi3ELi4ELi3EEENS4_18smem_ptr_flag_bitsILi32EEENST_INS5_IJNSA_ILi8EEESH_EEENS5_IJSH_SB_EEEEEEEvNS4_8identityENS4_13SM90_TMA_LOADES1B_vS1C_EENS_8epilogue10collective6detail29Sm90TmaWarpSpecializedAdapterINS1G_15DefaultEpilogueISJ_SK_SK_NS1F_6thread17LinearCombinationISJ_Li1EffLNS1K_9ScaleType4KindE0ELNS_15FloatRoundStyleE2ESJ_EENS1_15EpilogueDefaultEEEEEvvEEEEvNT_6ParamsE:
[----:B------:R-:W0:Y:S01]  /*0000*/  LDC R1, c[0x0][0x28] ;  /* 0x00000a00ff017b82 */ /* 0x000e220000000800 */
[----:B------:R-:W1:Y:S01]  /*0010*/  S2R R3, SR_TID.X ;  /* 0x0000000000037919 */ /* 0x000e620000002100 */
[----:B------:R-:W-:Y:S01]  /*0020*/  ELECT P0, URZ, PT ;  /* 0x00000000003f782f */ /* 0x000fe20003800000 */
[----:B------:R-:W-:Y:S01]  /*0030*/  BSSY B0, `(.L_x_0) ;  /* 0x0000014000007945 */ /* 0x000fe20003800000 */
[--C-:B-1----:R-:W-:Y:S02]  /*0040*/  SHF.R.U32.HI R0, RZ, 0x5, R3.reuse ;  /* 0x00000005ff007819 */ /* 0x102fe40000011603 */
[----:B------:R-:W-:-:S03]  /*0050*/  SHF.R.U32.HI R5, RZ, 0x7, R3 ;  /* 0x00000007ff057819 */ /* 0x000fc60000011603 */
[----:B------:R-:W1:Y:S02]  /*0060*/  SHFL.IDX PT, R2, R0, RZ, 0x1f ;  /* 0x00001fff00027589 */ /* 0x000e6400000e0000 */
[----:B-1----:R-:W-:Y:S02]  /*0070*/  R2UR UR6, R2 ;  /* 0x00000000020672ca */ /* 0x002fe400000e0000 */
[----:B------:R1:W2:Y:S11]  /*0080*/  SHFL.IDX PT, R2, R5, RZ, 0x1f ;  /* 0x00001fff05027589 */ /* 0x0002b600000e0000 */
[----:B------:R-:W-:-:S02]  /*0090*/  USHF.R.S32.HI UR4, URZ, 0x1f, UR6 ;  /* 0x0000001f3f047899 */ /* 0x000fc40008011406 */
[----:B------:R-:W-:Y:S02]  /*00a0*/  ISETP.NE.OR P0, PT, RZ, UR6, !P0 ;  /* 0x00000006ff007c0c */ /* 0x000fe4000c705670 */
[----:B------:R-:W-:-:S04]  /*00b0*/  ULEA.HI UR4, UR4, UR6, URZ, 0x2 ;  /* 0x0000000604047291 */ /* 0x000fc8000f8f103f */
[----:B------:R-:W-:-:S04]  /*00c0*/  ULOP3.LUT UR4, UR4, 0xfffffffc, URZ, 0xc0, !UPT ;  /* 0xfffffffc04047892 */ /* 0x000fc8000f8ec03f */
[----:B------:R-:W-:-:S03]  /*00d0*/  UIADD3 UR6, UR6, -UR4, URZ ;  /* 0x8000000406067290 */ /* 0x000fc6000fffe03f */
[----:B012---:R-:W-:Y:S09]  /*00e0*/  @P0 BRA `(.L_x_1) ;  /* 0x0000000000200947 */ /* 0x007ff20003800000 */
[----:B------:R-:W-:Y:S02]  /*00f0*/  ULDC.64 UR4, c[0x0][0x198] ;  /* 0x0000660000047ab9 */ /* 0x000fe40000000a00 */
[----:B------:R-:W-:Y:S02]  /*0100*/  UIADD3 UR8, UP0, UR4, 0xf0, URZ ;  /* 0x000000f004087890 */ /* 0x000fe4000ff1e03f */
[----:B------:R-:W-:Y:S02]  /*0110*/  UIADD3 UR4, UP1, UR4, 0x1f0, URZ ;  /* 0x000001f004047890 */ /* 0x000fe4000ff3e03f */
[----:B------:R-:W-:Y:S02]  /*0120*/  UIADD3.X UR9, URZ, UR5, URZ, UP0, !UPT ;  /* 0x000000053f097290 */ /* 0x000fe400087fe43f */
[----:B------:R-:W-:-:S07]  /*0130*/  UIADD3.X UR5, URZ, UR5, URZ, UP1, !UPT ;  /* 0x000000053f057290 */ /* 0x000fce0008ffe43f */
[----:B------:R0:W-:Y:S02]  /*0140*/  UTMACCTL.PF [UR8] ;  /* 0x00000000080079b9 */ /* 0x0001e40008040000 */
[----:B------:R0:W-:Y:S02]  /*0150*/  UTMACCTL.PF [UR4] ;  /* 0x00000000040079b9 */ /* 0x0001e40008040000 */
[----:B0-----:R-:W-:Y:S01]  /*0160*/  NOP ;  /* 0x0000000000007918 */ /* 0x001fe20000000000 */
.L_x_1:
[----:B------:R-:W-:Y:S05]  /*0170*/  BSYNC B0 ;  /* 0x0000000000007941 */ /* 0x000fea0003800000 */
.L_x_0:
[----:B------:R-:W0:Y:S01]  /*0180*/  SHFL.IDX PT, R6, R0, RZ, 0x1f ;  /* 0x00001fff00067589 */ /* 0x000e2200000e0000 */
[----:B------:R-:W-:Y:S01]  /*0190*/  R2UR UR19, R2 ;  /* 0x00000000021372ca */ /* 0x000fe200000e0000 */
[----:B------:R-:W-:Y:S01]  /*01a0*/  UISETP.NE.AND UP0, UPT, UR6, 0x3, UPT ;  /* 0x000000030600788c */ /* 0x000fe2000bf05270 */
[----:B------:R-:W-:-:S03]  /*01b0*/  SHF.R.S32.HI R2, RZ, 0x1f, R3 ;  /* 0x0000001fff027819 */ /* 0x000fc60000011403 */
[----:B------:R-:W-:Y:S01]  /*01c0*/  UISETP.EQ.OR UP0, UPT, UR6, URZ, !UP0 ;  /* 0x0000003f0600728c */ /* 0x000fe2000c702670 */
[----:B------:R-:W-:-:S07]  /*01d0*/  LEA.HI R2, R2, R3, RZ, 0x7 ;  /* 0x0000000302027211 */ /* 0x000fce00078f38ff */
[----:B------:R-:W-:Y:S02]  /*01e0*/  UIADD3 UR14, UR19, -0x1, URZ ;  /* 0xffffffff130e7890 */ /* 0x000fe4000fffe03f */
[----:B------:R-:W-:Y:S02]  /*01f0*/  UISETP.EQ.AND UP0, UPT, UR19, URZ, UP0 ;  /* 0x0000003f1300728c */ /* 0x000fe40008702270 */
[----:B------:R-:W-:Y:S02]  /*0200*/  UISETP.GE.U32.AND UP1, UPT, UR14, 0x2, UPT ;  /* 0x000000020e00788c */ /* 0x000fe4000bf26070 */
[----:B------:R-:W-:Y:S01]  /*0210*/  USEL UR36, URZ, 0x1, !UP0 ;  /* 0x000000013f247887 */ /* 0x000fe2000c000000 */
[----:B0-----:R-:W-:-:S03]  /*0220*/  ISETP.NE.AND P0, PT, R6, RZ, PT ;  /* 0x000000ff0600720c */ /* 0x001fc60003f05270 */
[----:B------:R-:W-:-:S10]  /*0230*/  USEL UR36, UR36, 0x2, UP1 ;  /* 0x0000000224247887 */ /* 0x000fd40008800000 */
[----:B------:R-:W-:Y:S05]  /*0240*/  @P0 BRA `(.L_x_2) ;  /* 0x0000000000580947 */ /* 0x000fea0003800000 */
[----:B------:R-:W0:Y:S01]  /*0250*/  S2UR UR7, SR_CgaCtaId ;  /* 0x00000000000779c3 */ /* 0x000e220000008800 */
[----:B------:R-:W-:Y:S01]  /*0260*/  UMOV UR4, 0x400 ;  /* 0x0000040000047882 */ /* 0x000fe20000000000 */
[----:B------:R-:W-:Y:S01]  /*0270*/  UMOV UR5, 0x1 ;  /* 0x0000000100057882 */ /* 0x000fe20000000000 */
[----:B------:R-:W-:Y:S01]  /*0280*/  UMOV UR8, 0x2 ;  /* 0x0000000200087882 */ /* 0x000fe20000000000 */
[----:B------:R-:W-:Y:S01]  /*0290*/  ELECT P0, URZ, PT ;  /* 0x00000000003f782f */ /* 0x000fe20003800000 */
[----:B------:R-:W-:-:S04]  /*02a0*/  UIADD3 UR8, -UR8, 0x100000, URZ ;  /* 0x0010000008087890 */ /* 0x000fc8000fffe13f */
[----:B------:R-:W-:Y:S02]  /*02b0*/  USHF.L.U32 UR9, UR8, 0xb, URZ ;  /* 0x0000000b08097899 */ /* 0x000fe4000800063f */
[----:B------:R-:W-:Y:S02]  /*02c0*/  USHF.L.U32 UR8, UR8, 0x1, URZ ;  /* 0x0000000108087899 */ /* 0x000fe4000800063f */
[----:B0-----:R-:W-:Y:S02]  /*02d0*/  ULEA UR7, UR7, UR4, 0x18 ;  /* 0x0000000407077291 */ /* 0x001fe4000f8ec03f */
[----:B------:R-:W-:-:S04]  /*02e0*/  UIADD3 UR4, -UR5, 0x100000, URZ ;  /* 0x0010000005047890 */ /* 0x000fc8000fffe13f */
[----:B------:R-:W-:Y:S02]  /*02f0*/  USHF.L.U32 UR5, UR4, 0xb, URZ ;  /* 0x0000000b04057899 */ /* 0x000fe4000800063f */
[----:B------:R-:W-:Y:S01]  /*0300*/  USHF.L.U32 UR4, UR4, 0x1, URZ ;  /* 0x0000000104047899 */ /* 0x000fe2000800063f */
[----:B------:R-:W0:Y:S11]  /*0310*/  FENCE.VIEW.ASYNC.S ;  /* 0x00000000000073c6 */ /* 0x000e360000000000 */
[----:B0-----:R0:W1:Y:S01]  /*0320*/  SYNCS.EXCH.64 URZ, [UR7], UR4 ;  /* 0x00000004073f75b2 */ /* 0x0010620008000100 */
[----:B------:R0:W2:Y:S01]  /*0330*/  SYNCS.EXCH.64 URZ, [UR7+0x20], UR8 ;  /* 0x00002008073f75b2 */ /* 0x0000a20008000100 */
[----:B------:R0:W3:Y:S01]  /*0340*/  SYNCS.EXCH.64 URZ, [UR7+0x8], UR4 ;  /* 0x00000804073f75b2 */ /* 0x0000e20008000100 */
[----:B------:R0:W4:Y:S01]  /*0350*/  SYNCS.EXCH.64 URZ, [UR7+0x28], UR8 ;  /* 0x00002808073f75b2 */ /* 0x0001220008000100 */
[----:B------:R0:W0:Y:S01]  /*0360*/  SYNCS.EXCH.64 URZ, [UR7+0x10], UR4 ;  /* 0x00001004073f75b2 */ /* 0x0000220008000100 */
[----:B------:R0:W0:Y:S01]  /*0370*/  SYNCS.EXCH.64 URZ, [UR7+0x30], UR8 ;  /* 0x00003008073f75b2 */ /* 0x0000220008000100 */
[----:B------:R0:W0:Y:S01]  /*0380*/  SYNCS.EXCH.64 URZ, [UR7+0x18], UR4 ;  /* 0x00001804073f75b2 */ /* 0x0000220008000100 */
[----:B------:R0:W0:Y:S01]  /*0390*/  SYNCS.EXCH.64 URZ, [UR7+0x38], UR8 ;  /* 0x00003808073f75b2 */ /* 0x0000220008000100 */
[----:B------:R-:W-:Y:S01]  /*03a0*/  NOP ;  /* 0x0000000000007918 */ /* 0x000fe20000000000 */
.L_x_2:
[----:B------:R-:W5:Y:S01]  /*03b0*/  SHFL.IDX PT, R10, R0, RZ, 0x1f ;  /* 0x00001fff000a7589 */ /* 0x000f6200000e0000 */
[----:B------:R-:W1:Y:S01]  /*03c0*/  S2UR UR15, SR_CTAID.X ;  /* 0x00000000000f79c3 */ /* 0x000e620000002500 */
[----:B------:R-:W-:Y:S02]  /*03d0*/  ELECT P0, URZ, PT ;  /* 0x00000000003f782f */ /* 0x000fe40003800000 */
[----:B------:R-:W-:Y:S01]  /*03e0*/  SHF.R.S32.HI R11, RZ, 0x1f, R6 ;  /* 0x0000001fff0b7819 */ /* 0x000fe20000011406 */
[----:B------:R1:W2:Y:S01]  /*03f0*/  SHFL.IDX PT, R8, R0, RZ, 0x1f ;  /* 0x00001fff00087589 */ /* 0x0002a200000e0000 */
[----:B------:R-:W-:Y:S02]  /*0400*/  ELECT P1, URZ, PT ;  /* 0x00000000003f782f */ /* 0x000fe40003820000 */
[----:B------:R-:W-:Y:S01]  /*0410*/  LOP3.LUT R2, R2, 0xffffff80, RZ, 0xc0, !PT ;  /* 0xffffff8002027812 */ /* 0x000fe200078ec0ff */
[----:B0-----:R-:W-:Y:S01]  /*0420*/  ULDC UR4, c[0x0][0x150] ;  /* 0x0000540000047ab9 */ /* 0x001fe20000000800 */
[----:B------:R-:W-:Y:S01]  /*0430*/  LEA.HI R11, R11, R6, RZ, 0x2 ;  /* 0x000000060b0b7211 */ /* 0x000fe200078f10ff */
[----:B------:R-:W0:Y:S01]  /*0440*/  S2UR UR8, SR_CTAID.Y ;  /* 0x00000000000879c3 */ /* 0x000e220000002600 */
[----:B------:R-:W-:Y:S01]  /*0450*/  NOP ;  /* 0x0000000000007918 */ /* 0x000fe20000000000 */
[----:B------:R-:W-:Y:S01]  /*0460*/  IMAD.IADD R4, R3, 0x1, -R2 ;  /* 0x0000000103047824 */ /* 0x000fe200078e0a02 */
[----:B------:R-:W-:Y:S01]  /*0470*/  LOP3.LUT R11, R11, 0x3ffffffc, RZ, 0xc0, !PT ;  /* 0x3ffffffc0b0b7812 */ /* 0x000fe200078ec0ff */
[----:B------:R-:W-:Y:S01]  /*0480*/  NOP ;  /* 0x0000000000007918 */ /* 0x000fe20000000000 */
[----:B------:R-:W-:Y:S01]  /*0490*/  ULDC UR17, c[0x0][0x148] ;  /* 0x0000520000117ab9 */ /* 0x000fe20000000800 */
[----:B------:R-:W-:Y:S01]  /*04a0*/  UMOV UR20, 0x80 ;  /* 0x0000008000147882 */ /* 0x000fe20000000000 */
[----:B------:R-:W-:Y:S01]  /*04b0*/  SHF.R.S32.HI R9, RZ, 0x1f, R4 ;  /* 0x0000001fff097819 */ /* 0x000fe20000011404 */
[----:B------:R-:W-:Y:S01]  /*04c0*/  IMAD.IADD R11, R6, 0x1, -R11 ;  /* 0x00000001060b7824 */ /* 0x000fe200078e0a0b */
[----:B------:R-:W-:Y:S01]  /*04d0*/  ULDC UR12, c[0x0][0x144] ;  /* 0x00005100000c7ab9 */ /* 0x000fe20000000800 */
[----:B------:R-:W3:Y:S01]  /*04e0*/  SHFL.IDX PT, R5, R5, RZ, 0x1f ;  /* 0x00001fff05057589 */ /* 0x000ee200000e0000 */
[----:B------:R-:W-:-:S02]  /*04f0*/  LEA.HI R2, R9, R4, RZ, 0x3 ;  /* 0x0000000409027211 */ /* 0x000fc400078f18ff */
[----:B------:R-:W-:Y:S02]  /*0500*/  ISETP.NE.AND P3, PT, RZ, UR19, PT ;  /* 0x00000013ff007c0c */ /* 0x000fe4000bf65270 */
[----:B-----5:R-:W-:Y:S02]  /*0510*/  ISETP.NE.OR P0, PT, R10, RZ, !P0 ;  /* 0x000000ff0a00720c */ /* 0x020fe40004705670 */
[----:B-1----:R-:W-:Y:S02]  /*0520*/  I2FP.F32.U32 R0, UR15 ;  /* 0x0000000f00007c45 */ /* 0x002fe40008201000 */
[----:B--2---:R-:W-:Y:S02]  /*0530*/  ISETP.NE.OR P1, PT, R8, RZ, !P1 ;  /* 0x000000ff0800720c */ /* 0x004fe40004f25670 */
[----:B------:R-:W-:Y:S01]  /*0540*/  SHF.R.S32.HI R7, RZ, 0x3, R2 ;  /* 0x00000003ff077819 */ /* 0x000fe20000011402 */
[----:B------:R-:W-:Y:S01]  /*0550*/  FMUL R0, R0, UR4 ;  /* 0x0000000400007c20 */ /* 0x000fe20008400000 */
[----:B------:R-:W-:Y:S01]  /*0560*/  ULDC UR4, c[0x0][0x154] ;  /* 0x0000550000047ab9 */ /* 0x000fe20000000800 */
[----:B0-----:R-:W-:-:S02]  /*0570*/  I2FP.F32.U32 R6, UR8 ;  /* 0x0000000800067c45 */ /* 0x001fc40008201000 */
[----:B------:R-:W-:Y:S02]  /*0580*/  SHF.R.S32.HI R2, RZ, 0x1f, R2 ;  /* 0x0000001fff027819 */ /* 0x000fe40000011402 */
[----:B------:R-:W-:Y:S01]  /*0590*/  VOTEU.ALL UP2, P0 ;  /* 0x00000000003f7886 */ /* 0x000fe20000040000 */
[----:B------:R-:W-:Y:S01]  /*05a0*/  FMUL R6, R6, UR4 ;  /* 0x0000000406067c20 */ /* 0x000fe20008400000 */
[----:B------:R-:W0:Y:S01]  /*05b0*/  F2I.U32.TRUNC.NTZ R0, R0 ;  /* 0x0000000000007305 */ /* 0x000e22000020f000 */
[----:B------:R-:W-:Y:S01]  /*05c0*/  LEA.HI R2, R2, R7, RZ, 0x2 ;  /* 0x0000000702027211 */ /* 0x000fe200078f10ff */
[----:B------:R-:W-:Y:S01]  /*05d0*/  VOTEU.ALL UP3, P1 ;  /* 0x00000000003f7886 */ /* 0x000fe20000860000 */
[----:B------:R-:W1:Y:S01]  /*05e0*/  @!UP2 S2UR UR11, SR_CgaCtaId ;  /* 0x00000000000ba9c3 */ /* 0x000e620000008800 */
[----:B------:R-:W-:Y:S01]  /*05f0*/  UMOV UR4, 0x20 ;  /* 0x0000002000047882 */ /* 0x000fe20000000000 */
[----:B------:R-:W-:Y:S01]  /*0600*/  LOP3.LUT R2, R2, 0xfffffffc, RZ, 0xc0, !PT ;  /* 0xfffffffc02027812 */ /* 0x000fe200078ec0ff */
[----:B------:R-:W-:Y:S01]  /*0610*/  @!UP2 UMOV UR10, 0x400 ;  /* 0x00000400000aa882 */ /* 0x000fe20000000000 */
[----:B------:R-:W-:-:S04]  /*0620*/  @!UP2 UIADD3 UR4, -UR4, 0x100000, URZ ;  /* 0x001000000404a890 */ /* 0x000fc8000fffe13f */
[----:B------:R-:W-:Y:S02]  /*0630*/  @!UP2 USHF.L.U32 UR5, UR4, 0xb, URZ ;  /* 0x0000000b0405a899 */ /* 0x000fe4000800063f */
[----:B------:R-:W-:Y:S01]  /*0640*/  @!UP2 USHF.L.U32 UR4, UR4, 0x1, URZ ;  /* 0x000000010404a899 */ /* 0x000fe2000800063f */
[----:B------:R-:W2:Y:S01]  /*0650*/  F2I.U32.TRUNC.NTZ R6, R6 ;  /* 0x0000000600067305 */ /* 0x000ea2000020f000 */
[----:B------:R-:W-:Y:S01]  /*0660*/  VOTEU.ALL UP0, P0 ;  /* 0x00000000003f7886 */ /* 0x000fe20000000000 */
[----:B------:R-:W-:Y:S01]  /*0670*/  IMAD.IADD R2, R7, 0x1, -R2 ;  /* 0x0000000107027824 */ /* 0x000fe200078e0a02 */
[----:B------:R-:W5:Y:S01]  /*0680*/  @!UP3 S2UR UR18, SR_CgaCtaId ;  /* 0x000000000012b9c3 */ /* 0x000f620000008800 */
[----:B------:R-:W-:Y:S01]  /*0690*/  VOTEU.ALL UP1, P0 ;  /* 0x00000000003f7886 */ /* 0x000fe20000020000 */
[----:B------:R-:W-:Y:S01]  /*06a0*/  @!UP3 UMOV UR16, 0x400 ;  /* 0x000004000010b882 */ /* 0x000fe20000000000 */
[----:B------:R-:W-:Y:S01]  /*06b0*/  IMAD R2, R11, 0x4, R2 ;  /* 0x000000040b027824 */ /* 0x000fe200078e0202 */
[----:B0-----:R-:W-:Y:S01]  /*06c0*/  R2UR UR7, R0 ;  /* 0x00000000000772ca */ /* 0x001fe200000e0000 */
[----:B------:R-:W-:Y:S01]  /*06d0*/  VOTEU.ALL UP4, P1 ;  /* 0x00000000003f7886 */ /* 0x000fe20000880000 */
[----:B------:R-:W-:Y:S01]  /*06e0*/  VOTEU.ALL UP5, P1 ;  /* 0x00000000003f7886 */ /* 0x000fe200008a0000 */
[----:B------:R-:W-:Y:S01]  /*06f0*/  IMAD.SHL.U32 R7, R2, 0x4, RZ ;  /* 0x0000000402077824 */ /* 0x000fe200078e00ff */
[----:B------:R-:W0:Y:S01]  /*0700*/  LDC R0, c[0x0][0x140] ;  /* 0x00005000ff007b82 */ /* 0x000e220000000800 */
[----:B------:R-:W-:-:S02]  /*0710*/  LOP3.LUT P0, RZ, R4, 0x7, RZ, 0xc0, !PT ;  /* 0x0000000704ff7812 */ /* 0x000fc4000780c0ff */
[----:B--2---:R-:W-:Y:S02]  /*0720*/  R2UR UR9, R6 ;  /* 0x00000000060972ca */ /* 0x004fe400000e0000 */
[----:B------:R-:W-:Y:S01]  /*0730*/  LOP3.LUT R22, R2, 0xc, R7, 0x78, !PT ;  /* 0x0000000c02167812 */ /* 0x000fe200078e7807 */
[----:B-1----:R-:W-:Y:S02]  /*0740*/  @!UP2 ULEA UR13, UR11, UR10, 0x18 ;  /* 0x0000000a0b0da291 */ /* 0x002fe4000f8ec03f */
[----:B------:R-:W-:-:S04]  /*0750*/  @!UP3 UIADD3 UR10, -UR20, 0x100000, URZ ;  /* 0x00100000140ab890 */ /* 0x000fc8000fffe13f */
[----:B------:R-:W-:Y:S02]  /*0760*/  @!UP3 USHF.L.U32 UR11, UR10, 0xb, URZ ;  /* 0x0000000b0a0bb899 */ /* 0x000fe4000800063f */
[----:B------:R-:W-:Y:S01]  /*0770*/  @!UP3 USHF.L.U32 UR10, UR10, 0x1, URZ ;  /* 0x000000010a0ab899 */ /* 0x000fe2000800063f */
[----:B------:R-:W-:Y:S01]  /*0780*/  ISETP.LT.U32.AND P0, PT, R22, 0x2, !P0 ;  /* 0x000000021600780c */ /* 0x000fe20004701070 */
[----:B------:R-:W-:Y:S01]  /*0790*/  UIADD3 UR7, -UR7, URZ, URZ ;  /* 0x0000003f07077290 */ /* 0x000fe2000fffe13f */
[----:B------:R-:W-:Y:S01]  /*07a0*/  VOTEU.ALL UP2, P1 ;  /* 0x00000000003f7886 */ /* 0x000fe20000840000 */
[----:B-----5:R-:W-:Y:S02]  /*07b0*/  @!UP3 ULEA UR16, UR18, UR16, 0x18 ;  /* 0x000000101210b291 */ /* 0x020fe4000f8ec03f */
[----:B------:R-:W-:Y:S01]  /*07c0*/  UIADD3 UR9, -UR9, URZ, URZ ;  /* 0x0000003f09097290 */ /* 0x000fe2000fffe13f */
[----:B------:R-:W1:Y:S02]  /*07d0*/  FENCE.VIEW.ASYNC.S ;  /* 0x00000000000073c6 */ /* 0x000e640000000000 */
[----:B-1----:R-:W1:Y:S01]  /*07e0*/  @!UP0 SYNCS.EXCH.64 URZ, [UR13+0x70], UR4 ;  /* 0x000070040d3f85b2 */ /* 0x002e620008000100 */
[----:B------:R-:W-:Y:S01]  /*07f0*/  UIMAD UR7, UR12, UR7, UR15 ;  /* 0x000000070c0772a4 */ /* 0x000fe2000f8e020f */
[----:B------:R-:W-:Y:S01]  /*0800*/  VOTEU.ALL UP3, P1 ;  /* 0x00000000003f7886 */ /* 0x000fe20000860000 */
[----:B0-----:R-:W-:Y:S01]  /*0810*/  ISETP.EQ.U32.AND P2, PT, R0, 0x1, PT ;  /* 0x000000010000780c */ /* 0x001fe20003f42070 */
[----:B------:R0:W2:Y:S01]  /*0820*/  @!UP1 SYNCS.EXCH.64 URZ, [UR13+0x78], UR4 ;  /* 0x000078040d3f95b2 */ /* 0x0000a20008000100 */
[----:B------:R-:W-:Y:S01]  /*0830*/  NOP ;  /* 0x0000000000007918 */ /* 0x000fe20000000000 */
[----:B0-----:R-:W-:Y:S01]  /*0840*/  UIMAD UR4, UR17, UR9, UR8 ;  /* 0x00000009110472a4 */ /* 0x001fe2000f8e0208 */
[----:B------:R0:W0:Y:S05]  /*0850*/  @!UP2 SYNCS.EXCH.64 URZ, [UR16+0x50], UR10 ;  /* 0x0000500a103fa5b2 */ /* 0x00002a0008000100 */
[----:B------:R-:W-:-:S04]  /*0860*/  ISETP.NE.AND P1, PT, R22, UR4, PT ;  /* 0x0000000416007c0c */ /* 0x000fc8000bf25270 */
[----:B------:R-:W-:-:S04]  /*0870*/  ISETP.EQ.OR P1, PT, RZ, UR7, !P1 ;  /* 0x00000007ff007c0c */ /* 0x000fc8000cf22670 */
[----:B------:R-:W-:-:S04]  /*0880*/  PLOP3.LUT P0, PT, P0, P1, PT, 0x80, 0x0 ;  /* 0x000000000000781c */ /* 0x000fc80000703070 */
[----:B------:R-:W-:Y:S01]  /*0890*/  P2R R65, PR, RZ, 0x1 ;  /* 0x00000001ff417803 */ /* 0x000fe20000000000 */
[----:B------:R0:W0:Y:S01]  /*08a0*/  @!UP3 SYNCS.EXCH.64 URZ, [UR16+0x58], UR10 ;  /* 0x0000580a103fb5b2 */ /* 0x0000220008000100 */
[----:B------:R0:W0:Y:S01]  /*08b0*/  @!UP4 SYNCS.EXCH.64 URZ, [UR16+0x60], UR10 ;  /* 0x0000600a103fc5b2 */ /* 0x0000220008000100 */
[----:B------:R0:W0:Y:S01]  /*08c0*/  @!UP5 SYNCS.EXCH.64 URZ, [UR16+0x68], UR10 ;  /* 0x0000680a103fd5b2 */ /* 0x0000220008000100 */
[----:B------:R-:W-:Y:S01]  /*08d0*/  NOP ;  /* 0x0000000000007918 */ /* 0x000fe20000000000 */
[----:B-123--:R-:W-:Y:S05]  /*08e0*/  @!P2 BRA `(.L_x_3) ;  /* 0x000000000008a947 */ /* 0x00efea0003800000 */
[----:B0---4-:R-:W-:Y:S01]  /*08f0*/  UCGABAR_ARV ;  /* 0x00000000000079c7 */ /* 0x011fe20008000000 */
[----:B------:R-:W-:Y:S05]  /*0900*/  BRA `(.L_x_4) ;  /* 0x0000000000047947 */ /* 0x000fea0003800000 */
.L_x_3:
[----:B0---4-:R-:W-:Y:S01]  /*0910*/  NOP ;  /* 0x0000000000007918 */ /* 0x011fe20000000000 */
.L_x_4:
[----:B------:R-:W-:Y:S01]  /*0920*/  ULDC.64 UR4, c[0x0][0x598] ;  /* 0x0001660000047ab9 */ /* 0x000fe20000000a00 */
[----:B------:R-:W-:Y:S01]  /*0930*/  ULDC.64 UR52, c[0x0][0x208] ;  /* 0x0000820000347ab9 */ /* 0x000fe20000000a00 */
[----:B------:R-:W-:-:S04]  /*0940*/  ISETP.NE.U32.AND P0, PT, RZ, UR4, PT ;  /* 0x00000004ff007c0c */ /* 0x000fc8000bf05070 */
[----:B------:R-:W-:-:S13]  /*0950*/  ISETP.NE.AND.EX P0, PT, RZ, UR5, PT, P0 ;  /* 0x00000005ff007c0c */ /* 0x000fda000bf05300 */
[----:B------:R-:W-:Y:S05]  /*0960*/  @!P0 BRA `(.L_x_5) ;  /* 0x00000000001c8947 */ /* 0x000fea0003800000 */
[----:B------:R-:W0:Y:S02]  /*0970*/  LDC.64 R6, c[0x0][0x598] ;  /* 0x00016600ff067b82 */ /* 0x000e240000000a00 */
[----:B0-----:R-:W2:Y:S02]  /*0980*/  LDG.E.64 R6, desc[UR52][R6.64] ;  /* 0x0000003406067981 */ /* 0x001ea4000c1e1b00 */
[----:B--2---:R-:W-:-:S04]  /*0990*/  ISETP.NE.U32.AND P0, PT, R6, RZ, PT ;  /* 0x000000ff0600720c */ /* 0x004fc80003f05070 */
[----:B------:R-:W-:-:S13]  /*09a0*/  ISETP.NE.AND.EX P0, PT, R7, RZ, PT, P0 ;  /* 0x000000ff0700720c */ /* 0x000fda0003f05300 */
[----:B------:R-:W-:Y:S05]  /*09b0*/  @!P0 BRA `(.L_x_5) ;  /* 0x0000000000088947 */ /* 0x000fea0003800000 */
[----:B------:R0:W5:Y:S01]  /*09c0*/  LD.E R23, desc[UR52][R6.64] ;  /* 0x0000003406177980 */ /* 0x000162000c101900 */
[----:B------:R-:W-:Y:S05]  /*09d0*/  BRA `(.L_x_6) ;  /* 0x0000000000247947 */ /* 0x000fea0003800000 */
.L_x_5:
[----:B------:R-:W-:Y:S02]  /*09e0*/  ULDC.64 UR4, c[0x0][0x588] ;  /* 0x0001620000047ab9 */ /* 0x000fe40000000a00 */
[----:B------:R-:W-:-:S04]  /*09f0*/  ISETP.NE.U32.AND P0, PT, RZ, UR4, PT ;  /* 0x00000004ff007c0c */ /* 0x000fc8000bf05070 */
[----:B------:R-:W-:-:S13]  /*0a00*/  ISETP.NE.AND.EX P0, PT, RZ, UR5, PT, P0 ;  /* 0x00000005ff007c0c */ /* 0x000fda000bf05300 */
[----:B------:R-:W-:Y:S05]  /*0a10*/  @!P0 BRA `(.L_x_7) ;  /* 0x00000000000c8947 */ /* 0x000fea0003800000 */
[----:B------:R-:W0:Y:S02]  /*0a20*/  LDC.64 R6, c[0x0][0x588] ;  /* 0x00016200ff067b82 */ /* 0x000e240000000a00 */
[----:B0-----:R1:W5:Y:S01]  /*0a30*/  LDG.E R23, desc[UR52][R6.64] ;  /* 0x0000003406177981 */ /* 0x001362000c1e1900 */
[----:B------:R-:W-:Y:S05]  /*0a40*/  BRA `(.L_x_6) ;  /* 0x0000000000087947 */ /* 0x000fea0003800000 */
.L_x_7:
[----:B------:R-:W-:Y:S02]  /*0a50*/  ULDC UR4, c[0x0][0x580] ;  /* 0x0001600000047ab9 */ /* 0x000fe40000000800 */
[----:B------:R-:W-:-:S07]  /*0a60*/  IMAD.U32 R23, RZ, RZ, UR4 ;  /* 0x00000004ff177e24 */ /* 0x000fce000f8e00ff */
.L_x_6:
[----:B------:R-:W-:Y:S02]  /*0a70*/  ULDC.64 UR4, c[0x0][0x5a0] ;  /* 0x0001680000047ab9 */ /* 0x000fe40000000a00 */
[----:B------:R-:W-:-:S04]  /*0a80*/  ISETP.NE.U32.AND P0, PT, RZ, UR4, PT ;  /* 0x00000004ff007c0c */ /* 0x000fc8000bf05070 */
[----:B------:R-:W-:-:S13]  /*0a90*/  ISETP.NE.AND.EX P0, PT, RZ, UR5, PT, P0 ;  /* 0x00000005ff007c0c */ /* 0x000fda000bf05300 */
[----:B------:R-:W-:Y:S05]  /*0aa0*/  @!P0 BRA `(.L_x_8) ;  /* 0x00000000001c8947 */ /* 0x000fea0003800000 */
[----:B01----:R-:W0:Y:S02]  /*0ab0*/  LDC.64 R6, c[0x0][0x5a0] ;  /* 0x00016800ff067b82 */ /* 0x003e240000000a00 */
[----:B0-----:R-:W2:Y:S02]  /*0ac0*/  LDG.E.64 R6, desc[UR52][R6.64] ;  /* 0x0000003406067981 */ /* 0x001ea4000c1e1b00 */
[----:B--2---:R-:W-:-:S04]  /*0ad0*/  ISETP.NE.U32.AND P0, PT, R6, RZ, PT ;  /* 0x000000ff0600720c */ /* 0x004fc80003f05070 */
[----:B------:R-:W-:-:S13]  /*0ae0*/  ISETP.NE.AND.EX P0, PT, R7, RZ, PT, P0 ;  /* 0x000000ff0700720c */ /* 0x000fda0003f05300 */
[----:B------:R-:W-:Y:S05]  /*0af0*/  @!P0 BRA `(.L_x_8) ;  /* 0x0000000000088947 */ /* 0x000fea0003800000 */
[----:B------:R0:W5:Y:S01]  /*0b00*/  LD.E R56, desc[UR52][R6.64] ;  /* 0x0000003406387980 */ /* 0x000162000c101900 */
[----:B------:R-:W-:Y:S05]  /*0b10*/  BRA `(.L_x_9) ;  /* 0x0000000000247947 */ /* 0x000fea0003800000 */
.L_x_8:
[----:B------:R-:W-:Y:S02]  /*0b20*/  ULDC.64 UR4, c[0x0][0x590] ;  /* 0x0001640000047ab9 */ /* 0x000fe40000000a00 */
[----:B------:R-:W-:-:S04]  /*0b30*/  ISETP.NE.U32.AND P0, PT, RZ, UR4, PT ;  /* 0x00000004ff007c0c */ /* 0x000fc8000bf05070 */
[----:B------:R-:W-:-:S13]  /*0b40*/  ISETP.NE.AND.EX P0, PT, RZ, UR5, PT, P0 ;  /* 0x00000005ff007c0c */ /* 0x000fda000bf05300 */
[----:B------:R-:W-:Y:S05]  /*0b50*/  @!P0 BRA `(.L_x_10) ;  /* 0x00000000000c8947 */ /* 0x000fea0003800000 */
[----:B------:R-:W2:Y:S02]  /*0b60*/  LDC.64 R56, c[0x0][0x590] ;  /* 0x00016400ff387b82 */ /* 0x000ea40000000a00 */
[----:B--2---:R2:W5:Y:S01]  /*0b70*/  LDG.E R56, desc[UR52][R56.64] ;  /* 0x0000003438387981 */ /* 0x004562000c1e1900 */
[----:B------:R-:W-:Y:S05]  /*0b80*/  BRA `(.L_x_9) ;  /* 0x0000000000087947 */ /* 0x000fea0003800000 */
.L_x_10:
[----:B------:R-:W-:Y:S02]  /*0b90*/  ULDC UR4, c[0x0][0x584] ;  /* 0x0001610000047ab9 */ /* 0x000fe40000000800 */
[----:B------:R-:W-:-:S07]  /*0ba0*/  IMAD.U32 R56, RZ, RZ, UR4 ;  /* 0x00000004ff387e24 */ /* 0x000fce000f8e00ff */
.L_x_9:
[----:B------:R-:W-:Y:S01]  /*0bb0*/  ULDC UR4, c[0x0][0x65c] ;  /* 0x0001970000047ab9 */ /* 0x000fe20000000800 */
[----:B01----:R-:W0:Y:S01]  /*0bc0*/  LDC.64 R6, c[0x0][0x650] ;  /* 0x00019400ff067b82 */ /* 0x003e220000000a00 */
[----:B------:R-:W-:Y:S01]  /*0bd0*/  UISETP.NE.AND UP2, UPT, UR4, 0x1, UPT ;  /* 0x000000010400788c */ /* 0x000fe2000bf45270 */
[----:B------:R-:W-:Y:S01]  /*0be0*/  IMAD.MOV.U32 R18, RZ, RZ, -0x1 ;  /* 0xffffffffff127424 */ /* 0x000fe200078e00ff */
[----:B------:R-:W-:Y:S01]  /*0bf0*/  UISETP.NE.AND UP0, UPT, UR19, 0x2, UPT ;  /* 0x000000021300788c */ /* 0x000fe2000bf05270 */
[----:B------:R-:W-:Y:S01]  /*0c00*/  IMAD.MOV.U32 R2, RZ, RZ, -0x1 ;  /* 0xffffffffff027424 */ /* 0x000fe200078e00ff */
[----:B------:R-:W-:Y:S01]  /*0c10*/  UP2UR UR38, UPR, URZ, 0x4 ;  /* 0x000000043f267883 */ /* 0x000fe20008000000 */
[----:B------:R-:W-:-:S06]  /*0c20*/  IMAD.MOV.U32 R19, RZ, RZ, -0x1 ;  /* 0xffffffffff137424 */ /* 0x000fcc00078e00ff */
[----:B------:R-:W-:Y:S01]  /*0c30*/  @UP2 ULDC UR12, c[0x0][0x10] ;  /* 0x00000400000c2ab9 */ /* 0x000fe20000000800 */
[----:B------:R-:W-:Y:S01]  /*0c40*/  @UP2 UMOV UR4, UR8 ;  /* 0x0000000800042c82 */ /* 0x000fe20008000000 */
[----:B------:R-:W-:Y:S01]  /*0c50*/  @UP2 UMOV UR5, URZ ;  /* 0x0000003f00052c82 */ /* 0x000fe20008000000 */
[----:B------:R-:W-:Y:S01]  /*0c60*/  @!UP2 ULDC UR16, c[0x0][0xc] ;  /* 0x000003000010aab9 */ /* 0x000fe20000000800 */
[----:B------:R-:W-:Y:S01]  /*0c70*/  @UP2 UIMAD.WIDE.U32 UR12, UR15, UR12, UR4 ;  /* 0x0000000c0f0c22a5 */ /* 0x000fe2000f8e0004 */
[----:B------:R-:W-:Y:S02]  /*0c80*/  ULDC UR10, c[0x0][0xc] ;  /* 0x00000300000a7ab9 */ /* 0x000fe40000000800 */
[----:B------:R-:W-:Y:S01]  /*0c90*/  @UP2 UMOV UR4, URZ ;  /* 0x0000003f00042c82 */ /* 0x000fe20008000000 */
[----:B------:R-:W-:Y:S01]  /*0ca0*/  UMOV UR5, URZ ;  /* 0x0000003f00057c82 */ /* 0x000fe20008000000 */
[----:B------:R-:W-:Y:S01]  /*0cb0*/  @UP2 UIADD3 UR18, UR13, UR4, URZ ;  /* 0x000000040d122290 */ /* 0x000fe2000fffe03f */
[----:B------:R-:W-:-:S02]  /*0cc0*/  ULDC UR11, c[0x0][0x10] ;  /* 0x00000400000b7ab9 */ /* 0x000fc40000000800 */
[----:B------:R-:W-:Y:S01]  /*0cd0*/  UMOV UR4, UR15 ;  /* 0x0000000f00047c82 */ /* 0x000fe20008000000 */
[----:B------:R-:W-:Y:S02]  /*0ce0*/  UIMAD.WIDE.U32 UR10, UR10, UR11, URZ ;  /* 0x0000000b0a0a72a5 */ /* 0x000fe4000f8e003f */
[----:B------:R-:W-:Y:S01]  /*0cf0*/  @!UP2 UIMAD.WIDE.U32 UR4, UR8, UR16, UR4 ;  /* 0x000000100804a2a5 */ /* 0x000fe2000f8e0004 */
[----:B------:R-:W-:Y:S02]  /*0d00*/  ULDC UR13, c[0x0][0x14] ;  /* 0x00000500000d7ab9 */ /* 0x000fe40000000800 */
[----:B------:R-:W-:Y:S02]  /*0d10*/  UIMAD.WIDE.U32 UR50, UR10, UR13, URZ ;  /* 0x0000000d0a3272a5 */ /* 0x000fe4000f8e003f */
[----:B------:R-:W-:Y:S02]  /*0d20*/  UIMAD UR37, UR11, UR13, URZ ;  /* 0x0000000d0b2572a4 */ /* 0x000fe4000f8e023f */
[----:B------:R-:W-:Y:S01]  /*0d30*/  @!UP2 UMOV UR12, UR4 ;  /* 0x00000004000cac82 */ /* 0x000fe20008000000 */
[----:B------:R-:W-:Y:S01]  /*0d40*/  @!UP2 UMOV UR18, UR5 ;  /* 0x000000050012ac82 */ /* 0x000fe20008000000 */
[----:B------:R-:W-:-:S02]  /*0d50*/  UIADD3 UR37, UR51, UR37, URZ ;  /* 0x0000002533257290 */ /* 0x000fc4000fffe03f */
[----:B------:R-:W-:-:S04]  /*0d60*/  UIADD3 UR4, UP1, UR12, UR50, URZ ;  /* 0x000000320c047290 */ /* 0x000fc8000ff3e03f */
[----:B------:R-:W-:Y:S02]  /*0d70*/  UIADD3.X UR5, UR18, UR37, URZ, UP1, !UPT ;  /* 0x0000002512057290 */ /* 0x000fe40008ffe43f */
[----:B------:R-:W-:Y:S02]  /*0d80*/  USEL UR4, UR4, UR12, !UP0 ;  /* 0x0000000c04047287 */ /* 0x000fe4000c000000 */
[----:B------:R-:W-:-:S04]  /*0d90*/  USEL UR5, UR5, UR18, !UP0 ;  /* 0x0000001205057287 */ /* 0x000fc8000c000000 */
[----:B0-----:R-:W-:Y:S01]  /*0da0*/  ISETP.LE.U32.AND P0, PT, R6, UR4, PT ;  /* 0x0000000406007c0c */ /* 0x001fe2000bf03070 */
[----:B------:R-:W-:Y:S02]  /*0db0*/  IMAD.U32 R16, RZ, RZ, UR4 ;  /* 0x00000004ff107e24 */ /* 0x000fe4000f8e00ff */
[----:B------:R-:W-:Y:S02]  /*0dc0*/  IMAD.U32 R0, RZ, RZ, UR5 ;  /* 0x00000005ff007e24 */ /* 0x000fe4000f8e00ff */
[----:B------:R-:W-:-:S03]  /*0dd0*/  IMAD.U32 R17, RZ, RZ, UR5 ;  /* 0x00000005ff117e24 */ /* 0x000fc6000f8e00ff */
[----:B------:R-:W-:Y:S02]  /*0de0*/  ISETP.GE.U32.AND.EX P0, PT, R0, R7, PT, P0 ;  /* 0x000000070000720c */ /* 0x000fe40003f06100 */
[----:B------:R-:W-:-:S11]  /*0df0*/  PRMT R0, RZ, 0x7610, R0 ;  /* 0x00007610ff007816 */ /* 0x000fd60000000000 */
[----:B------:R-:W-:Y:S05]  /*0e00*/  @P0 BRA `(.L_x_11) ;  /* 0x0000000400500947 */ /* 0x000fea0003800000 */
[----:B------:R-:W-:Y:S01]  /*0e10*/  ULDC.64 UR18, c[0x0][0x628] ;  /* 0x00018a0000127ab9 */ /* 0x000fe20000000a00 */
[C---:B------:R-:W-:Y:S01]  /*0e20*/  R2UR UR20, R16.reuse ;  /* 0x00000000101472ca */ /* 0x040fe200000e0000 */
[----:B------:R-:W-:Y:S01]  /*0e30*/  ULDC UR16, c[0x0][0x630] ;  /* 0x00018c0000107ab9 */ /* 0x000fe20000000800 */
[----:B------:R-:W-:Y:S02]  /*0e40*/  ISETP.NE.U32.AND P0, PT, RZ, UR18, PT ;  /* 0x00000012ff007c0c */ /* 0x000fe4000bf05070 */
[----:B------:R-:W-:Y:S02]  /*0e50*/  R2UR UR4, R16 ;  /* 0x00000000100472ca */ /* 0x000fe400000e0000 */
[----:B------:R-:W-:Y:S02]  /*0e60*/  ISETP.NE.AND.EX P0, PT, RZ, UR19, PT, P0 ;  /* 0x00000013ff007c0c */ /* 0x000fe4000bf05300 */
[----:B------:R-:W-:-:S11]  /*0e70*/  R2UR UR5, R17 ;  /* 0x00000000110572ca */ /* 0x000fd600000e0000 */
[----:B------:R-:W-:Y:S05]  /*0e80*/  @!P0 BRA `(.L_x_12) ;  /* 0x0000000000308947 */ /* 0x000fea0003800000 */
[----:B------:R-:W-:Y:S01]  /*0e90*/  R2UR UR4, R16 ;  /* 0x00000000100472ca */ /* 0x000fe200000e0000 */
[----:B------:R-:W-:Y:S01]  /*0ea0*/  ULDC UR12, c[0x0][0x634] ;  /* 0x00018d00000c7ab9 */ /* 0x000fe20000000800 */
[----:B------:R-:W-:-:S11]  /*0eb0*/  R2UR UR15, R17 ;  /* 0x00000000110f72ca */ /* 0x000fd600000e0000 */
[----:B------:R-:W-:-:S04]  /*0ec0*/  UIADD3 UR12, UP1, UR4, UR12, URZ ;  /* 0x0000000c040c7290 */ /* 0x000fc8000ff3e03f */
[----:B------:R-:W-:-:S04]  /*0ed0*/  UIADD3.X UR15, URZ, UR15, URZ, UP1, !UPT ;  /* 0x0000000f3f0f7290 */ /* 0x000fc80008ffe43f */
[----:B------:R-:W-:-:S04]  /*0ee0*/  UIMAD.WIDE.U32 UR4, UR15, UR18, URZ ;  /* 0x000000120f0472a5 */ /* 0x000fc8000f8e003f */
[----:B------:R-:W-:Y:S02]  /*0ef0*/  UIMAD.WIDE.U32 UR10, UP1, UR12, UR19, UR4 ;  /* 0x000000130c0a72a5 */ /* 0x000fe4000f820004 */
[----:B------:R-:W-:Y:S02]  /*0f00*/  UIMAD.WIDE.U32 UR4, UR12, UR18, URZ ;  /* 0x000000120c0472a5 */ /* 0x000fe4000f8e003f */
[----:B------:R-:W-:Y:S02]  /*0f10*/  UIADD3.X UR13, URZ, URZ, URZ, UP1, !UPT ;  /* 0x0000003f3f0d7290 */ /* 0x000fe40008ffe43f */
[----:B------:R-:W-:Y:S01]  /*0f20*/  UIADD3 URZ, UP1, UR5, UR10, URZ ;  /* 0x0000000a053f7290 */ /* 0x000fe2000ff3e03f */
[----:B------:R-:W-:-:S03]  /*0f30*/  UMOV UR12, UR11 ;  /* 0x0000000b000c7c82 */ /* 0x000fc60008000000 */
[----:B------:R-:W-:-:S12]  /*0f40*/  UIMAD.WIDE.U32.X UR4, UR15, UR19, UR12, UP1 ;  /* 0x000000130f0472a5 */ /* 0x000fd800088e040c */
.L_x_12:
[----:B------:R-:W-:Y:S01]  /*0f50*/  USHF.R.U64 UR4, UR4, UR16, UR5 ;  /* 0x0000001004047299 */ /* 0x000fe20008001205 */
[----:B------:R-:W-:Y:S01]  /*0f60*/  R2UR UR11, R17 ;  /* 0x00000000110b72ca */ /* 0x000fe200000e0000 */
[----:B------:R-:W-:Y:S02]  /*0f70*/  USHF.R.U32.HI UR5, URZ, UR16, UR5 ;  /* 0x000000103f057299 */ /* 0x000fe40008011605 */
[----:B------:R-:W-:Y:S01]  /*0f80*/  UIADD3 UR12, UP1, URZ, -UR4, URZ ;  /* 0x800000043f0c7290 */ /* 0x000fe2000ff3e03f */
[----:B------:R-:W-:Y:S01]  /*0f90*/  ULDC.64 UR18, c[0x0][0x620] ;  /* 0x0001880000127ab9 */ /* 0x000fe20000000a00 */
[----:B------:R-:W-:Y:S02]  /*0fa0*/  UISETP.NE.AND UP2, UPT, UR38, URZ, UPT ;  /* 0x0000003f2600728c */ /* 0x000fe4000bf45270 */
[----:B------:R-:W-:Y:S01]  /*0fb0*/  UIADD3.X UR5, URZ, ~UR5, URZ, UP1, !UPT ;  /* 0x800000053f057290 */ /* 0x000fe20008ffe43f */
[----:B------:R-:W-:Y:S01]  /*0fc0*/  UMOV UR10, UR20 ;  /* 0x00000014000a7c82 */ /* 0x000fe20008000000 */
[----:B------:R-:W-:-:S02]  /*0fd0*/  ULDC UR13, c[0x0][0x618] ;  /* 0x00018600000d7ab9 */ /* 0x000fc40000000800 */
[----:B------:R-:W-:Y:S02]  /*0fe0*/  UIMAD UR5, UR5, UR18, URZ ;  /* 0x00000012050572a4 */ /* 0x000fe4000f8e023f */
[----:B------:R-:W-:Y:S02]  /*0ff0*/  UIMAD.WIDE.U32 UR10, UR12, UR18, UR10 ;  /* 0x000000120c0a72a5 */ /* 0x000fe4000f8e000a */
[----:B------:R-:W-:Y:S02]  /*1000*/  UIMAD UR12, UR12, UR19, UR5 ;  /* 0x000000130c0c72a4 */ /* 0x000fe4000f8e0205 */
[----:B------:R-:W-:Y:S02]  /*1010*/  @UP2 UIMAD UR7, UR17, UR9, UR8 ;  /* 0x00000009110722a4 */ /* 0x000fe4000f8e0208 */
[----:B------:R-:W-:Y:S01]  /*1020*/  UIADD3 UR11, UR11, UR12, URZ ;  /* 0x0000000c0b0b7290 */ /* 0x000fe2000fffe03f */
[----:B------:R-:W-:Y:S01]  /*1030*/  ULDC.64 UR8, c[0x0][0x640] ;  /* 0x0001900000087ab9 */ /* 0x000fe20000000a00 */
[----:B------:R-:W-:-:S02]  /*1040*/  ULDC UR15, c[0x0][0x608] ;  /* 0x00018200000f7ab9 */ /* 0x000fc40000000800 */
[----:B------:R-:W-:Y:S01]  /*1050*/  USHF.R.U64 UR20, UR10, UR13, UR11 ;  /* 0x0000000d0a147299 */ /* 0x000fe2000800120b */
[----:B------:R-:W-:Y:S01]  /*1060*/  ISETP.NE.U32.AND P0, PT, RZ, UR8, PT ;  /* 0x00000008ff007c0c */ /* 0x000fe2000bf05070 */
[----:B------:R-:W-:Y:S01]  /*1070*/  USHF.R.U32.HI UR11, URZ, UR13, UR11 ;  /* 0x0000000d3f0b7299 */ /* 0x000fe2000801160b */
[----:B------:R-:W-:Y:S02]  /*1080*/  ULDC UR21, c[0x0][0x658] ;  /* 0x0001960000157ab9 */ /* 0x000fe40000000800 */
[----:B------:R-:W-:Y:S01]  /*1090*/  ISETP.NE.AND.EX P0, PT, RZ, UR9, PT, P0 ;  /* 0x00000009ff007c0c */ /* 0x000fe2000bf05300 */
[----:B------:R-:W-:Y:S02]  /*10a0*/  USHF.R.U64 UR25, UR20, UR15, UR11 ;  /* 0x0000000f14197299 */ /* 0x000fe4000800120b */
[----:B------:R-:W-:Y:S01]  /*10b0*/  USHF.R.U32.HI UR11, URZ, UR15, UR11 ;  /* 0x0000000f3f0b7299 */ /* 0x000fe2000801160b */
[----:B------:R-:W-:Y:S01]  /*10c0*/  UMOV UR10, 0xffffffff ;  /* 0xffffffff000a7882 */ /* 0x000fe20000000000 */
[----:B------:R-:W-:Y:S01]  /*10d0*/  ULDC UR5, c[0x0][0x600] ;  /* 0x0001800000057ab9 */ /* 0x000fe20000000800 */
[----:B------:R-:W-:-:S02]  /*10e0*/  USHF.L.U32 UR10, UR10, UR21, URZ ;  /* 0x000000150a0a7299 */ /* 0x000fc4000800063f */
[----:B------:R-:W-:Y:S02]  /*10f0*/  USHF.R.U64 UR26, UR25, UR21, UR11 ;  /* 0x00000015191a7299 */ /* 0x000fe4000800120b */
[----:B------:R-:W-:Y:S02]  /*1100*/  ULOP3.LUT UR15, URZ, UR10, URZ, 0x33, !UPT ;  /* 0x0000000a3f0f7292 */ /* 0x000fe4000f8e333f */
[----:B------:R-:W-:Y:S02]  /*1110*/  UIADD3 UR19, UR5, -0x1, URZ ;  /* 0xffffffff05137890 */ /* 0x000fe4000fffe03f */
[----:B------:R-:W-:Y:S01]  /*1120*/  USHF.R.U32.HI UR11, URZ, UR21, UR11 ;  /* 0x000000153f0b7299 */ /* 0x000fe2000801160b */
[----:B------:R-:W-:Y:S01]  /*1130*/  ULDC UR22, c[0x0][0x648] ;  /* 0x0001920000167ab9 */ /* 0x000fe20000000800 */
[----:B------:R-:W-:Y:S01]  /*1140*/  ULDC UR23, c[0x0][0x638] ;  /* 0x00018e0000177ab9 */ /* 0x000fe20000000800 */
[----:B------:R-:W-:Y:S01]  /*1150*/  UMOV UR24, 0x1 ;  /* 0x0000000100187882 */ /* 0x000fe20000000000 */
[----:B------:R-:W-:Y:S01]  /*1160*/  UMOV UR10, UR26 ;  /* 0x0000001a000a7c82 */ /* 0x000fe20008000000 */
[----:B------:R-:W-:Y:S07]  /*1170*/  @!P0 BRA `(.L_x_13) ;  /* 0x0000000000308947 */ /* 0x000fee0003800000 */
[----:B------:R-:W-:Y:S02]  /*1180*/  ULDC UR16, c[0x0][0x64c] ;  /* 0x0001930000107ab9 */ /* 0x000fe40000000800 */
        /* <DEDUP_REMOVED lines=8> */
[----:B------:R-:W-:-:S07]  /*1210*/  UIMAD.WIDE.U32.X UR8, UR18, UR9, UR16, UP1 ;  /* 0x00000009120872a5 */ /* 0x000fce00088e0410 */
[----:B------:R-:W-:Y:S01]  /*1220*/  UMOV UR10, UR8 ;  /* 0x00000008000a7c82 */ /* 0x000fe20008000000 */
[----:B------:R-:W-:-:S05]  /*1230*/  UMOV UR11, UR9 ;  /* 0x00000009000b7c82 */ /* 0x000fca0008000000 */
.L_x_13:
[----:B------:R-:W-:Y:S01]  /*1240*/  USHF.R.U64 UR9, UR10, UR22, UR11 ;  /* 0x000000160a097299 */ /* 0x000fe2000800120b */
[----:B------:R-:W-:Y:S01]  /*1250*/  IMAD.MOV.U32 R0, RZ, RZ, 0x1 ;  /* 0x00000001ff007424 */ /* 0x000fe200078e00ff */
[----:B------:R-:W-:Y:S01]  /*1260*/  USHF.L.U32 UR8, UR24, UR21, URZ ;  /* 0x0000001518087299 */ /* 0x000fe2000800063f */
[----:B------:R-:W-:Y:S01]  /*1270*/  IMAD.U32 R19, RZ, RZ, UR4 ;  /* 0x00000004ff137e24 */ /* 0x000fe2000f8e00ff */
[----:B------:R-:W-:Y:S02]  /*1280*/  ULOP3.LUT UR15, UR25, UR15, URZ, 0xc0, !UPT ;  /* 0x0000000f190f7292 */ /* 0x000fe4000f8ec03f */
[----:B------:R-:W-:Y:S02]  /*1290*/  UIADD3 UR10, -UR9, URZ, URZ ;  /* 0x0000003f090a7290 */ /* 0x000fe4000fffe13f */
[----:B------:R-:W-:Y:S02]  /*12a0*/  UIMAD UR15, UR8, UR9, UR15 ;  /* 0x00000009080f72a4 */ /* 0x000fe4000f8e020f */
[----:B------:R-:W-:-:S02]  /*12b0*/  ULOP3.LUT UR19, UR20, UR19, URZ, 0xc0, !UPT ;  /* 0x0000001314137292 */ /* 0x000fc4000f8ec03f */
[----:B------:R-:W-:Y:S01]  /*12c0*/  UIMAD UR8, UR10, UR23, UR26 ;  /* 0x000000170a0872a4 */ /* 0x000fe2000f8e021a */
[----:B------:R-:W-:Y:S01]  /*12d0*/  ULDC UR9, c[0x0][0x610] ;  /* 0x0001840000097ab9 */ /* 0x000fe20000000800 */
[----:B------:R-:W-:Y:S02]  /*12e0*/  UISETP.NE.AND UP1, UPT, UR38, URZ, UPT ;  /* 0x0000003f2600728c */ /* 0x000fe4000bf25270 */
[----:B------:R-:W-:Y:S02]  /*12f0*/  UIMAD UR7, UR15, UR9, UR7 ;  /* 0x000000090f0772a4 */ /* 0x000fe4000f8e0207 */
[----:B------:R-:W-:-:S04]  /*1300*/  UIMAD UR8, UR8, UR5, UR19 ;  /* 0x00000005080872a4 */ /* 0x000fc8000f8e0213 */
[----:B------:R-:W-:Y:S02]  /*1310*/  USEL UR5, UR8, UR7, !UP1 ;  /* 0x0000000708057287 */ /* 0x000fe4000c800000 */
[----:B------:R-:W-:-:S04]  /*1320*/  USEL UR7, UR7, UR8, !UP1 ;  /* 0x0000000807077287 */ /* 0x000fc8000c800000 */
[----:B------:R-:W-:Y:S02]  /*1330*/  IMAD.U32 R2, RZ, RZ, UR5 ;  /* 0x00000005ff027e24 */ /* 0x000fe4000f8e00ff */
[----:B------:R-:W-:-:S07]  /*1340*/  IMAD.U32 R18, RZ, RZ, UR7 ;  /* 0x00000007ff127e24 */ /* 0x000fce000f8e00ff */
.L_x_11:
[----:B------:R-:W-:Y:S05]  /*1350*/  @!P2 BRA `(.L_x_14) ;  /* 0x00000000000ca947 */ /* 0x000fea0003800000 */
[----:B------:R-:W-:Y:S01]  /*1360*/  UCGABAR_WAIT ;  /* 0x0000000000007dc7 */ /* 0x000fe20008000000 */
[----:B------:R-:W-:Y:S01]  /*1370*/  CCTL.IVALL ;  /* 0x00000000ff00798f */ /* 0x000fe20002000000 */
[----:B------:R-:W-:Y:S05]  /*1380*/  BRA `(.L_x_15) ;  /* 0x0000000000047947 */ /* 0x000fea0003800000 */
.L_x_14:
[----:B------:R-:W-:Y:S06]  /*1390*/  BAR.SYNC.DEFER_BLOCKING 0x0 ;  /* 0x0000000000007b1d */ /* 0x000fec0000010000 */
.L_x_15:
[----:B------:R-:W-:Y:S02]  /*13a0*/  ULDC UR4, c[0x0][0x28c] ;  /* 0x0000a30000047ab9 */ /* 0x000fe40000000800 */
[----:B------:R-:W-:-:S04]  /*13b0*/  UIADD3 UR4, UR4, 0x1f, URZ ;  /* 0x0000001f04047890 */ /* 0x000fc8000fffe03f */
[----:B------:R-:W-:-:S04]  /*13c0*/  USHF.R.S32.HI UR5, URZ, 0x1f, UR4 ;  /* 0x0000001f3f057899 */ /* 0x000fc80008011404 */
[----:B------:R-:W-:-:S04]  /*13d0*/  ULEA.HI UR5, UR5, UR4, URZ, 0x5 ;  /* 0x0000000405057291 */ /* 0x000fc8000f8f283f */
[----:B------:R-:W-:Y:S01]  /*13e0*/  USHF.R.S32.HI UR39, URZ, 0x5, UR5 ;  /* 0x000000053f277899 */ /* 0x000fe20008011405 */
[----:B------:R-:W-:Y:S11]  /*13f0*/  @!P3 BRA `(.L_x_16) ;  /* 0x000000380064b947 */ /* 0x000ff60003800000 */
[----:B------:R-:W-:-:S06]  /*1400*/  UISETP.GT.U32.AND UP1, UPT, UR14, 0x1, UPT ;  /* 0x000000010e00788c */ /* 0x000fcc000bf24070 */
[----:B------:R-:W-:-:S13]  /*1410*/  PLOP3.LUT P0, PT, PT, PT, UP1, 0x80, 0x0 ;  /* 0x000000000000781c */ /* 0x000fda0003f0f018 */
[----:B------:R-:W-:Y:S05]  /*1420*/  @P0 EXIT ;  /* 0x000000000000094d */ /* 0x000fea0003800000 */
.L_x_17:
[----:B------:R-:W-:-:S08]  /*1430*/  NOP ;  /* 0x0000000000007918 */ /* 0x000fd00000000000 */
[----:B------:R-:W0:Y:S02]  /*1440*/  USETMAXREG.TRY_ALLOC.CTAPOOL UP1, 0xe8 ;  /* 0x000000e8000079c8 */ /* 0x000e240008020600 */
[----:B0-----:R-:W-:-:S13]  /*1450*/  PLOP3.LUT P0, PT, PT, PT, UP1, 0x80, 0x0 ;  /* 0x000000000000781c */ /* 0x001fda0003f0f018 */
[----:B------:R-:W-:Y:S05]  /*1460*/  @!P0 BRA `(.L_x_17) ;  /* 0xfffffffc00f08947 */ /* 0x000fea000383ffff */
[----:B------:R-:W-:-:S13]  /*1470*/  LOP3.LUT P0, RZ, R0, 0xff, RZ, 0xc0, !PT ;  /* 0x000000ff00ff7812 */ /* 0x000fda000780c0ff */
[----:B------:R-:W-:Y:S05]  /*1480*/  @!P0 EXIT ;  /* 0x000000000000894d */ /* 0x000fea0003800000 */
[----:B------:R-:W0:Y:S01]  /*1490*/  S2UR UR5, SR_CgaCtaId ;  /* 0x00000000000579c3 */ /* 0x000e220000008800 */
[----:B------:R-:W-:Y:S01]  /*14a0*/  VIADD R5, R5, 0xffffffff ;  /* 0xffffffff05057836 */ /* 0x000fe20000000000 */
[CC--:B------:R-:W-:Y:S01]  /*14b0*/  LEA.HI R0, R9.reuse, R4.reuse, RZ, 0x2 ;  /* 0x0000000409007211 */ /* 0x0c0fe200078f10ff */
[----:B------:R-:W-:Y:S01]  /*14c0*/  USHF.R.U32.HI UR4, URZ, 0x2, UR39 ;  /* 0x000000023f047899 */ /* 0x000fe20008011627 */
[----:B------:R-:W-:Y:S01]  /*14d0*/  LEA.HI R9, R9, R4, RZ, 0x5 ;  /* 0x0000000409097211 */ /* 0x000fe200078f28ff */
[----:B------:R-:W-:Y:S01]  /*14e0*/  UMOV UR42, 0x400 ;  /* 0x00000400002a7882 */ /* 0x000fe20000000000 */
[----:B------:R-:W-:Y:S01]  /*14f0*/  R2UR UR49, R5 ;  /* 0x00000000053172ca */ /* 0x000fe200000e0000 */
[----:B------:R-:W-:Y:S01]  /*1500*/  ULOP3.LUT UR43, UR39, 0x3, URZ, 0xc0, !UPT ;  /* 0x00000003272b7892 */ /* 0x000fe2000f8ec03f */
[--C-:B------:R-:W-:Y:S01]  /*1510*/  SHF.R.S32.HI R58, RZ, 0x2, R0.reuse ;  /* 0x00000002ff3a7819 */ /* 0x100fe20000011400 */
[----:B------:R-:W-:Y:S01]  /*1520*/  ULOP3.LUT UR4, UR4, 0x1, URZ, 0xc0, !UPT ;  /* 0x0000000104047892 */ /* 0x000fe2000f8ec03f */
[----:B------:R-:W-:Y:S01]  /*1530*/  SHF.R.S32.HI R3, RZ, 0x1f, R0 ;  /* 0x0000001fff037819 */ /* 0x000fe20000011400 */
[----:B------:R-:W-:Y:S01]  /*1540*/  USEL UR43, UR43, URZ, !UP0 ;  /* 0x0000003f2b2b7287 */ /* 0x000fe2000c000000 */
[----:B------:R-:W-:Y:S01]  /*1550*/  SHF.R.S32.HI R9, RZ, 0x5, R9 ;  /* 0x00000005ff097819 */ /* 0x000fe20000011409 */
[----:B------:R-:W-:Y:S01]  /*1560*/  UISETP.EQ.U32.AND UP0, UPT, UR4, 0x1, !UP0 ;  /* 0x000000010400788c */ /* 0x000fe2000c702070 */
[----:B------:R-:W-:Y:S01]  /*1570*/  LEA.HI R3, R3, R58, RZ, 0x3 ;  /* 0x0000003a03037211 */ /* 0x000fe200078f18ff */
[----:B------:R-:W-:Y:S01]  /*1580*/  UISETP.LT.AND UP1, UPT, UR39, 0x1, UPT ;  /* 0x000000012700788c */ /* 0x000fe2000bf21270 */
[----:B--2---:R-:W-:Y:S01]  /*1590*/  LOP3.LUT R57, R0, 0xfffffffc, RZ, 0xc0, !PT ;  /* 0xfffffffc00397812 */ /* 0x004fe200078ec0ff */
[----:B------:R-:W-:Y:S01]  /*15a0*/  ULDC UR6, c[0x0][0x284] ;  /* 0x0000a10000067ab9 */ /* 0x000fe20000000800 */
[----:B------:R-:W-:Y:S01]  /*15b0*/  LOP3.LUT R3, R3, 0xfffffff8, RZ, 0xc0, !PT ;  /* 0xfffffff803037812 */ /* 0x000fe200078ec0ff */
[----:B------:R-:W-:Y:S01]  /*15c0*/  USHF.L.U32 UR49, UR49, 0x3, URZ ;  /* 0x0000000331317899 */ /* 0x000fe2000800063f */
[----:B------:R-:W-:Y:S01]  /*15d0*/  ISETP.NE.AND P0, PT, R5, RZ, PT ;  /* 0x000000ff0500720c */ /* 0x000fe20003f05270 */
[----:B------:R-:W-:Y:S01]  /*15e0*/  USEL UR45, UR39, 0x1, UP1 ;  /* 0x00000001272d7887 */ /* 0x000fe20008800000 */
[----:B------:R-:W-:Y:S01]  /*15f0*/  IMAD.IADD R57, R4, 0x1, -R57 ;  /* 0x0000000104397824 */ /* 0x000fe200078e0a39 */
[----:B------:R-:W-:Y:S01]  /*1600*/  ULOP3.LUT UR40, UR36, 0x1, URZ, 0xfc, !UPT ;  /* 0x0000000124287892 */ /* 0x000fe2000f8efc3f */
[----:B------:R-:W-:Y:S01]  /*1610*/  IMAD.IADD R58, R58, 0x1, -R3 ;  /* 0x000000013a3a7824 */ /* 0x000fe200078e0a03 */
[----:B0-----:R-:W-:Y:S01]  /*1620*/  ULEA UR42, UR5, UR42, 0x18 ;  /* 0x0000002a052a7291 */ /* 0x001fe2000f8ec03f */
[----:B------:R-:W-:Y:S01]  /*1630*/  IMAD.U32 R61, RZ, RZ, UR49 ;  /* 0x00000031ff3d7e24 */ /* 0x000fe2000f8e00ff */
[----:B------:R-:W-:Y:S01]  /*1640*/  SEL R70, RZ, 0x1, P0 ;  /* 0x00000001ff467807 */ /* 0x000fe20000000000 */
[--C-:B------:R-:W-:Y:S01]  /*1650*/  IMAD R64, R9, -0x10, -R58.reuse ;  /* 0xfffffff009407824 */ /* 0x100fe200078e0a3a */
[----:B------:R-:W-:Y:S01]  /*1660*/  UIADD3 UR44, UR42, 0x50, URZ ;  /* 0x000000502a2c7890 */ /* 0x000fe2000fffe03f */
[--C-:B------:R-:W-:Y:S01]  /*1670*/  SHF.R.S32.HI R59, RZ, 0x1f, R58.reuse ;  /* 0x0000001fff3b7819 */ /* 0x100fe2000001143a */
[----:B------:R-:W-:Y:S01]  /*1680*/  UIADD3 UR4, UR42, 0x180, URZ ;  /* 0x000001802a047890 */ /* 0x000fe2000fffe03f */
[C---:B------:R-:W-:Y:S01]  /*1690*/  LOP3.LUT R63, R61.reuse, 0x8, RZ, 0xc0, !PT ;  /* 0x000000083d3f7812 */ /* 0x040fe200078ec0ff */
[----:B------:R-:W-:Y:S01]  /*16a0*/  UIADD3 UR5, UR42, 0x8180, URZ ;  /* 0x000081802a057890 */ /* 0x000fe2000fffe03f */
[----:B------:R-:W-:Y:S01]  /*16b0*/  LOP3.LUT R61, R61, 0x8, RZ, 0xc, !PT ;  /* 0x000000083d3d7812 */ /* 0x000fe200078e0cff */
[----:B------:R-:W-:Y:S01]  /*16c0*/  USHF.R.U32.HI UR4, URZ, 0x4, UR4 ;  /* 0x000000043f047899 */ /* 0x000fe20008011604 */
[----:B------:R-:W-:Y:S01]  /*16d0*/  IMAD.U32 R60, RZ, RZ, UR44 ;  /* 0x0000002cff3c7e24 */ /* 0x000fe2000f8e00ff */
[----:B------:R-:W-:Y:S01]  /*16e0*/  USHF.R.U32.HI UR5, URZ, 0x4, UR5 ;  /* 0x000000043f057899 */ /* 0x000fe20008011605 */
[----:B------:R-:W-:Y:S01]  /*16f0*/  IMAD.WIDE R58, R9, 0x10, R58 ;  /* 0x00000010093a7825 */ /* 0x000fe200078e023a */
[----:B------:R-:W-:Y:S01]  /*1700*/  ULOP3.LUT UR4, UR4, 0x3fff, URZ, 0xc0, !UPT ;  /* 0x00003fff04047892 */ /* 0x000fe2000f8ec03f */
[----:B------:R-:W-:Y:S01]  /*1710*/  LOP3.LUT R63, R63, 0x18, RZ, 0x3c, !PT ;  /* 0x000000183f3f7812 */ /* 0x000fe200078e3cff */
[----:B------:R-:W-:Y:S01]  /*1720*/  ULOP3.LUT UR5, UR5, 0x3fff, URZ, 0xc0, !UPT ;  /* 0x00003fff05057892 */ /* 0x000fe2000f8ec03f */
[----:B------:R-:W-:Y:S01]  /*1730*/  VIADD R62, R60, UR49 ;  /* 0x000000313c3e7c36 */ /* 0x000fe20008000000 */
[----:B------:R-:W-:Y:S01]  /*1740*/  USHF.L.U32 UR41, UR39, 0x1, URZ ;  /* 0x0000000127297899 */ /* 0x000fe2000800063f */
[----:B------:R-:W-:Y:S01]  /*1750*/  VIADD R64, R64, UR6 ;  /* 0x0000000640407c36 */ /* 0x000fe20008000000 */
[----:B------:R-:W-:-:S02]  /*1760*/  UIADD3 UR45, -UR45, UR39, URZ ;  /* 0x000000272d2d7290 */ /* 0x000fc4000fffe13f */
[----:B------:R-:W-:Y:S02]  /*1770*/  USEL UR46, URZ, 0x1, !UP0 ;  /* 0x000000013f2e7887 */ /* 0x000fe4000c000000 */
[----:B------:R-:W-:Y:S02]  /*1780*/  ULOP3.LUT UR47, UR4, 0x10000, URZ, 0xfc, !UPT ;  /* 0x00010000042f7892 */ /* 0x000fe4000f8efc3f */
[----:B------:R-:W-:-:S12]  /*1790*/  ULOP3.LUT UR48, UR5, 0x10000, URZ, 0xfc, !UPT ;  /* 0x0001000005307892 */ /* 0x000fd8000f8efc3f */
.L_x_101:
[----:B------:R-:W-:Y:S01]  /*17a0*/  SHF.L.U32 R3, R70, 0x1f, RZ ;  /* 0x0000001f46037819 */ /* 0x000fe200000006ff */
[----:B------:R-:W-:Y:S02]  /*17b0*/  ULDC UR4, c[0x0][0x28c] ;  /* 0x0000a30000047ab9 */ /* 0x000fe40000000800 */
[----:B------:R-:W-:Y:S01]  /*17c0*/  ISETP.LT.AND P1, PT, RZ, UR4, PT ;  /* 0x00000004ff007c0c */ /* 0x000fe2000bf21270 */
[----:B0-----:R-:W0:Y:S02]  /*17d0*/  SYNCS.PHASECHK.TRANS64.TRYWAIT P0, [R60+UR49], R3 ;  /* 0x000000033c0075a7 */ /* 0x001e240008000171 */
[----:B0--34-:R-:W-:Y:S10]  /*17e0*/  @!P0 BRA `(.L_x_18) ;  /* 0x00000044007c8947 */ /* 0x019ff40003800000 */
.L_x_123:
[----:B------:R-:W-:Y:S05]  /*17f0*/  @P1 BRA `(.L_x_19) ;  /* 0x0000000000401947 */ /* 0x000fea0003800000 */
[----:B------:R-:W-:Y:S01]  /*1800*/  MOV R0, 0x0 ;  /* 0x0000000000007802 */ /* 0x000fe20000000f00 */
[----:B------:R-:W-:Y:S01]  /*1810*/  ULDC.64 UR4, c[0x4][0x68] ;  /* 0x01001a0000047ab9 */ /* 0x000fe20000000a00 */
[----:B------:R-:W-:Y:S01]  /*1820*/  ULDC.64 UR6, c[0x4][0x8] ;  /* 0x0100020000067ab9 */ /* 0x000fe20000000a00 */
[----:B------:R-:W-:Y:S01]  /*1830*/  IMAD.U32 R4, RZ, RZ, UR4 ;  /* 0x00000004ff047e24 */ /* 0x000fe2000f8e00ff */
[----:B------:R1:W2:Y:S01]  /*1840*/  LDC.64 R14, c[0x4][R0] ;  /* 0x01000000000e7b82 */ /* 0x0002a20000000a00 */
[----:B------:R-:W-:Y:S01]  /*1850*/  IMAD.U32 R5, RZ, RZ, UR5 ;  /* 0x00000005ff057e24 */ /* 0x000fe2000f8e00ff */
[----:B------:R-:W-:Y:S01]  /*1860*/  ULDC.64 UR4, c[0x4][0x70] ;  /* 0x01001c0000047ab9 */ /* 0x000fe20000000a00 */
[----:B------:R-:W-:Y:S02]  /*1870*/  IMAD.U32 R10, RZ, RZ, UR6 ;  /* 0x00000006ff0a7e24 */ /* 0x000fe4000f8e00ff */
[----:B------:R-:W-:Y:S02]  /*1880*/  IMAD.U32 R6, RZ, RZ, UR4 ;  /* 0x00000004ff067e24 */ /* 0x000fe4000f8e00ff */
[----:B------:R-:W-:-:S02]  /*1890*/  IMAD.U32 R7, RZ, RZ, UR5 ;  /* 0x00000005ff077e24 */ /* 0x000fc4000f8e00ff */
[----:B------:R-:W-:Y:S02]  /*18a0*/  IMAD.U32 R11, RZ, RZ, UR7 ;  /* 0x00000007ff0b7e24 */ /* 0x000fe4000f8e00ff */
[----:B------:R-:W-:Y:S02]  /*18b0*/  IMAD.MOV.U32 R8, RZ, RZ, 0x1e1 ;  /* 0x000001e1ff087424 */ /* 0x000fe400078e00ff */
[----:B------:R-:W-:Y:S02]  /*18c0*/  IMAD.MOV.U32 R12, RZ, RZ, 0x1 ;  /* 0x00000001ff0c7424 */ /* 0x000fe400078e00ff */
[----:B-1----:R-:W-:-:S07]  /*18d0*/  IMAD.MOV.U32 R13, RZ, RZ, RZ ;  /* 0x000000ffff0d7224 */ /* 0x002fce00078e00ff */
[----:B------:R-:W-:-:S07]  /*18e0*/  LEPC R20, `(.L_x_19) ;  /* 0x000000001014794e */ /* 0x000fce0000000000 */
[----:B0-2--5:R-:W-:Y:S05]  /*18f0*/  CALL.ABS.NOINC R14 ;  /* 0x000000000e007343 */ /* 0x025fea0003c00000 */
.L_x_19:
[----:B------:R-:W-:-:S05]  /*1900*/  IMAD.U32 R0, RZ, RZ, UR40 ;  /* 0x00000028ff007e24 */ /* 0x000fca000f8e00ff */
[----:B------:R-:W-:-:S13]  /*1910*/  ISETP.NE.AND P0, PT, R0, 0x3, PT ;  /* 0x000000030000780c */ /* 0x000fda0003f05270 */
[----:B------:R-:W-:Y:S05]  /*1920*/  @!P0 BRA `(.L_x_20) ;  /* 0x0000000000048947 */ /* 0x000fea0003800000 */
[----:B------:R-:W-:Y:S01]  /*1930*/  BPT.TRAP 0x1 ;  /* 0x000000040000795c */ /* 0x000fe20000300000 */
.L_x_20:
[----:B0-----:R-:W-:Y:S02]  /*1940*/  IMAD.U32 R3, RZ, RZ, UR43 ;  /* 0x0000002bff037e24 */ /* 0x001fe4000f8e00ff */
[----:B------:R-:W-:-:S03]  /*1950*/  IMAD.U32 R0, RZ, RZ, UR46 ;  /* 0x0000002eff007e24 */ /* 0x000fc6000f8e00ff */
[----:B------:R-:W-:Y:S02]  /*1960*/  LEA R3, R3, UR42, 0x3 ;  /* 0x0000002a03037c11 */ /* 0x000fe4000f8e18ff */
[----:B------:R-:W-:-:S04]  /*1970*/  SHF.L.U32 R0, R0, 0x1f, RZ ;  /* 0x0000001f00007819 */ /* 0x000fc800000006ff */
[----:B------:R0:W1:Y:S01]  /*1980*/  SYNCS.PHASECHK.TRANS64.TRYWAIT P1, [R3+URZ], R0 ;  /* 0x00000000030075a7 */ /* 0x000062000802017f */
[----:B------:R-:W-:Y:S05]  /*1990*/  @!P0 BRA `(.L_x_21) ;  /* 0x0000000000048947 */ /* 0x000fea0003800000 */
[----:B------:R-:W-:Y:S01]  /*19a0*/  BPT.TRAP 0x1 ;  /* 0x000000040000795c */ /* 0x000fe20000300000 */
.L_x_21:
[----:B-1----:R-:W-:Y:S05]  /*19b0*/  @P1 BRA `(.L_x_22) ;  /* 0x0000000000081947 */ /* 0x002fea0003800000 */
[----:B------:R-:W1:Y:S02]  /*19c0*/  SYNCS.PHASECHK.TRANS64.TRYWAIT P1, [R3+URZ], R0 ;  /* 0x00000000030075a7 */ /* 0x000e64000802017f */
[----:B-1----:R-:W-:Y:S05]  /*19d0*/  @!P1 BRA `(.L_x_23) ;  /* 0x0000004400149947 */ /* 0x002fea0003800000 */
.L_x_22:
[----:B------:R-:W-:Y:S05]  /*19e0*/  WARPSYNC.ALL ;  /* 0x0000000000007948 */ /* 0x000fea0003800000 */
[----:B------:R-:W-:Y:S01]  /*19f0*/  ULEA UR8, UR43, UR47, 0x9 ;  /* 0x0000002f2b087291 */ /* 0x000fe2000f8e483f */
[----:B------:R-:W-:Y:S01]  /*1a00*/  WARPGROUP.ARRIVE ;  /* 0x00000000000079c5 */ /* 0x000fe20000000000 */
[----:B------:R-:W-:Y:S01]  /*1a10*/  ULEA UR9, UR43, UR48, 0x9 ;  /* 0x000000302b097291 */ /* 0x000fe2000f8e483f */
[----:B01----:R-:W-:Y:S01]  /*1a20*/  IMAD.U32 R0, RZ, RZ, UR45 ;  /* 0x0000002dff007e24 */ /* 0x003fe2000f8e00ff */
[----:B------:R-:W-:Y:S01]  /*1a30*/  UMOV UR5, 0x40000040 ;  /* 0x4000004000057882 */ /* 0x000fe20000000000 */
[----:B------:R-:W-:-:S02]  /*1a40*/  UMOV UR7, 0x40000040 ;  /* 0x4000004000077882 */ /* 0x000fc40000000000 */
[----:B------:R-:W-:Y:S01]  /*1a50*/  UMOV UR4, UR8 ;  /* 0x0000000800047c82 */ /* 0x000fe20008000000 */
[----:B------:R-:W-:Y:S01]  /*1a60*/  ISETP.GE.AND P1, PT, R0, 0x1, PT ;  /* 0x000000010000780c */ /* 0x000fe20003f26270 */
[----:B------:R-:W-:Y:S02]  /*1a70*/  UMOV UR6, UR9 ;  /* 0x0000000900067c82 */ /* 0x000fe40008000000 */
[----:B------:R-:W-:Y:S01]  /*1a80*/  HGMMA.64x64x8.F32.TF32 R24, gdesc[UR4], RZ, !UPT, gsb0 ;  /* 0x04e00000041879f0 */ /* 0x000fe2000c0028ff */
[----:B------:R-:W-:Y:S02]  /*1a90*/  UIADD3 UR4, UR8, 0x2, URZ ;  /* 0x0000000208047890 */ /* 0x000fe4000fffe03f */
[----:B------:R-:W-:Y:S01]  /*1aa0*/  UIADD3 UR6, UR9, 0x2, URZ ;  /* 0x0000000209067890 */ /* 0x000fe2000fffe03f */
[----:B------:R-:W-:Y:S01]  /*1ab0*/  UMOV UR5, 0x40000040 ;  /* 0x4000004000057882 */ /* 0x000fe20000000000 */
[----:B------:R-:W-:Y:S01]  /*1ac0*/  UMOV UR7, 0x40000040 ;  /* 0x4000004000077882 */ /* 0x000fe20000000000 */
[----:B------:R-:W-:-:S02]  /*1ad0*/  WARPGROUP.DEPBAR.LE gsb0, 0x0 ;  /* 0x00008000000079c5 */ /* 0x000fc40000010000 */
[----:B------:R-:W-:-:S06]  /*1ae0*/  WARPGROUP.ARRIVE ;  /* 0x00000000000079c5 */ /* 0x000fcc0000000000 */
[----:B------:R-:W-:Y:S01]  /*1af0*/  HGMMA.64x64x8.F32.TF32 R24, gdesc[UR4], R24, gsb0 ;  /* 0x04e00000041879f0 */ /* 0x000fe20008002818 */
[----:B------:R-:W-:Y:S02]  /*1b00*/  UIADD3 UR4, UR8, 0x4, URZ ;  /* 0x0000000408047890 */ /* 0x000fe4000fffe03f */
[----:B------:R-:W-:Y:S01]  /*1b10*/  UIADD3 UR6, UR9, 0x4, URZ ;  /* 0x0000000409067890 */ /* 0x000fe2000fffe03f */
[----:B------:R-:W-:Y:S01]  /*1b20*/  UMOV UR5, 0x40000040 ;  /* 0x4000004000057882 */ /* 0x000fe20000000000 */
[----:B------:R-:W-:Y:S01]  /*1b30*/  UMOV UR7, 0x40000040 ;  /* 0x4000004000077882 */ /* 0x000fe20000000000 */
[----:B------:R-:W-:Y:S02]  /*1b40*/  WARPGROUP.DEPBAR.LE gsb0, 0x0 ;  /* 0x00008000000079c5 */ /* 0x000fe40000010000 */
        /* <DEDUP_REMOVED lines=8> */
[----:B------:R-:W-:Y:S03]  /*1bd0*/  HGMMA.64x64x8.F32.TF32 R24, gdesc[UR4], R24, gsb0 ;  /* 0x04e00000041879f0 */ /* 0x000fe60008002818 */
[----:B------:R-:W-:Y:S02]  /*1be0*/  WARPGROUP.DEPBAR.LE gsb0, 0x0 ;  /* 0x00008000000079c5 */ /* 0x000fe40000010000 */
[----:B------:R-:W-:Y:S05]  /*1bf0*/  @!P1 BRA `(.L_x_24) ;  /* 0x0000000400189947 */ /* 0x000fea0003800000 */
[----:B------:R-:W-:Y:S01]  /*1c00*/  UIADD3 UR4, UR43, 0x1, URZ ;  /* 0x000000012b047890 */ /* 0x000fe2000fffe03f */
[----:B------:R-:W-:Y:S02]  /*1c10*/  IMAD.U32 R0, RZ, RZ, UR45 ;  /* 0x0000002dff007e24 */ /* 0x000fe4000f8e00ff */
[----:B------:R-:W-:Y:S01]  /*1c20*/  IMAD.U32 R3, RZ, RZ, UR43 ;  /* 0x0000002bff037e24 */ /* 0x000fe2000f8e00ff */
[----:B------:R-:W-:-:S04]  /*1c30*/  UISETP.NE.AND UP0, UPT, UR4, 0x4, UPT ;  /* 0x000000040400788c */ /* 0x000fc8000bf05270 */
[----:B------:R-:W-:Y:S02]  /*1c40*/  USEL UR5, URZ, 0x1, UP0 ;  /* 0x000000013f057887 */ /* 0x000fe40008000000 */
[----:B------:R-:W-:Y:S02]  /*1c50*/  USEL UR8, UR4, URZ, UP0 ;  /* 0x0000003f04087287 */ /* 0x000fe40008000000 */
[----:B------:R-:W-:-:S06]  /*1c60*/  ULOP3.LUT UR5, UR46, UR5, URZ, 0x3c, !UPT ;  /* 0x000000052e057292 */ /* 0x000fcc000f8e3c3f */
[----:B------:R-:W-:-:S07]  /*1c70*/  IMAD.U32 R6, RZ, RZ, UR5 ;  /* 0x00000005ff067e24 */ /* 0x000fce000f8e00ff */
.L_x_31:
[----:B------:R-:W-:Y:S05]  /*1c80*/  @!P0 BRA `(.L_x_25) ;  /* 0x0000000000048947 */ /* 0x000fea0003800000 */
[----:B------:R-:W-:Y:S01]  /*1c90*/  BPT.TRAP 0x1 ;  /* 0x000000040000795c */ /* 0x000fe20000300000 */
.L_x_25:
[----:B------:R-:W-:Y:S01]  /*1ca0*/  ULEA UR4, UR8, UR42, 0x3 ;  /* 0x0000002a08047291 */ /* 0x000fe2000f8e183f */
[----:B------:R-:W-:-:S08]  /*1cb0*/  SHF.L.U32 R4, R6, 0x1f, RZ ;  /* 0x0000001f06047819 */ /* 0x000fd000000006ff */
[----:B------:R0:W1:Y:S01]  /*1cc0*/  SYNCS.PHASECHK.TRANS64.TRYWAIT P1, [UR4], R4 ;  /* 0x00000004ff0075a7 */ /* 0x0000620008020144 */
[----:B------:R-:W-:Y:S05]  /*1cd0*/  @!P0 BRA `(.L_x_26) ;  /* 0x0000000000048947 */ /* 0x000fea0003800000 */
[----:B------:R-:W-:Y:S01]  /*1ce0*/  BPT.TRAP 0x1 ;  /* 0x000000040000795c */ /* 0x000fe20000300000 */
.L_x_26:
[----:B-1----:R-:W-:Y:S05]  /*1cf0*/  @P1 BRA `(.L_x_27) ;  /* 0x0000000000081947 */ /* 0x002fea0003800000 */
[----:B------:R-:W1:Y:S02]  /*1d00*/  SYNCS.PHASECHK.TRANS64.TRYWAIT P1, [UR4], R4 ;  /* 0x00000004ff0075a7 */ /* 0x000e640008020144 */
[----:B-1----:R-:W-:Y:S05]  /*1d10*/  @!P1 BRA `(.L_x_28) ;  /* 0x0000004000589947 */ /* 0x002fea0003800000 */
.L_x_27:
[----:B------:R-:W-:Y:S01]  /*1d20*/  ULEA UR9, UR8, UR47, 0x9 ;  /* 0x0000002f08097291 */ /* 0x000fe2000f8e483f */
[----:B------:R-:W-:Y:S01]  /*1d30*/  WARPGROUP.ARRIVE ;  /* 0x00000000000079c5 */ /* 0x000fe20000000000 */
[----:B------:R-:W-:Y:S01]  /*1d40*/  ULEA UR10, UR8, UR48, 0x9 ;  /* 0x00000030080a7291 */ /* 0x000fe2000f8e483f */
[----:B------:R-:W-:Y:S01]  /*1d50*/  UMOV UR5, 0x40000040 ;  /* 0x4000004000057882 */ /* 0x000fe20000000000 */
[----:B------:R-:W-:-:S03]  /*1d60*/  UMOV UR7, 0x40000040 ;  /* 0x4000004000077882 */ /* 0x000fc60000000000 */
[----:B------:R-:W-:Y:S02]  /*1d70*/  UMOV UR4, UR9 ;  /* 0x0000000900047c82 */ /* 0x000fe40008000000 */
[----:B------:R-:W-:Y:S02]  /*1d80*/  UMOV UR6, UR10 ;  /* 0x0000000a00067c82 */ /* 0x000fe40008000000 */
[----:B------:R-:W-:Y:S01]  /*1d90*/  HGMMA.64x64x8.F32.TF32 R24, gdesc[UR4], R24, gsb0 ;  /* 0x04e00000041879f0 */ /* 0x000fe20008002818 */
        /* <DEDUP_REMOVED lines=23> */
[----:B------:R-:W-:Y:S01]  /*1f10*/  BPT.TRAP 0x1 ;  /* 0x000000040000795c */ /* 0x000fe20000300000 */
.L_x_29:
[----:B------:R-:W-:Y:S01]  /*1f20*/  ISETP.NE.AND P1, PT, R65, RZ, PT ;  /* 0x000000ff4100720c */ /* 0x000fe20003f25270 */
[----:B------:R-:W-:-:S12]  /*1f30*/  UISETP.GT.U32.AND UP0, UPT, UR36, 0x1, UPT ;  /* 0x000000012400788c */ /* 0x000fd8000bf04070 */
[----:B01----:R-:W-:-:S05]  /*1f40*/  @P1 LEA R4, R3, UR42, 0x3 ;  /* 0x0000002a03041c11 */ /* 0x003fca000f8e18ff */
[----:B------:R-:W-:-:S05]  /*1f50*/  @P1 VIADD R5, R4, 0x20 ;  /* 0x0000002004051836 */ /* 0x000fca0000000000 */
[----:B------:R-:W-:-:S04]  /*1f60*/  @P1 PRMT R5, R22, 0x654, R5 ;  /* 0x0000065416051816 */ /* 0x000fc80000000005 */
[----:B------:R0:W-:Y:S01]  /*1f70*/  @P1 SYNCS.ARRIVE.TRANS64.RED.A1T0 RZ, [R5+URZ], RZ ;  /* 0x000000ff05ff19a7 */ /* 0x0001e2000810043f */
[----:B------:R-:W-:-:S13]  /*1f80*/  PLOP3.LUT P1, PT, PT, PT, UP0, 0x80, 0x0 ;  /* 0x000000000000781c */ /* 0x000fda0003f2f008 */
[----:B0-----:R-:W-:Y:S05]  /*1f90*/  @P1 BRA `(.L_x_30) ;  /* 0x0000000000041947 */ /* 0x001fea0003800000 */
[----:B------:R-:W-:Y:S01]  /*1fa0*/  BPT.TRAP 0x1 ;  /* 0x000000040000795c */ /* 0x000fe20000300000 */
.L_x_30:
[----:B------:R-:W-:Y:S01]  /*1fb0*/  UIADD3 UR8, UR8, 0x1, URZ ;  /* 0x0000000108087890 */ /* 0x000fe2000fffe03f */
[C---:B------:R-:W-:Y:S01]  /*1fc0*/  ISETP.GT.AND P2, PT, R0.reuse, 0x1, PT ;  /* 0x000000010000780c */ /* 0x040fe20003f44270 */
[----:B------:R-:W-:Y:S02]  /*1fd0*/  VIADD R3, R3, 0x1 ;  /* 0x0000000103037836 */ /* 0x000fe40000000000 */
[----:B------:R-:W-:Y:S01]  /*1fe0*/  UISETP.NE.AND UP0, UPT, UR8, 0x4, UPT ;  /* 0x000000040800788c */ /* 0x000fe2000bf05270 */
[----:B------:R-:W-:Y:S02]  /*1ff0*/  VIADD R0, R0, 0xffffffff ;  /* 0xffffffff00007836 */ /* 0x000fe40000000000 */
[C---:B------:R-:W-:Y:S01]  /*2000*/  ISETP.NE.AND P1, PT, R3.reuse, 0x4, PT ;  /* 0x000000040300780c */ /* 0x040fe20003f25270 */
[----:B------:R-:W-:Y:S02]  /*2010*/  USEL UR4, URZ, 0x1, UP0 ;  /* 0x000000013f047887 */ /* 0x000fe40008000000 */
[----:B------:R-:W-:Y:S01]  /*2020*/  USEL UR8, UR8, URZ, UP0 ;  /* 0x0000003f08087287 */ /* 0x000fe20008000000 */
[----:B------:R-:W-:-:S03]  /*2030*/  SEL R3, R3, RZ, P1 ;  /* 0x000000ff03037207 */ /* 0x000fc60000800000 */
[----:B------:R-:W-:Y:S01]  /*2040*/  LOP3.LUT R6, R6, UR4, RZ, 0x3c, !PT ;  /* 0x0000000406067c12 */ /* 0x000fe2000f8e3cff */
[----:B------:R-:W-:Y:S07]  /*2050*/  @P2 BRA `(.L_x_31) ;  /* 0xfffffffc00082947 */ /* 0x000fee000383ffff */
.L_x_24:
[----:B------:R-:W0:Y:S01]  /*2060*/  LDC R0, c[0x0][0x28c] ;  /* 0x0000a300ff007b82 */ /* 0x000e220000000800 */
[----:B------:R1:W-:Y:S01]  /*2070*/  SYNCS.ARRIVE.TRANS64.A1T0 RZ, [R61+UR44], RZ ;  /* 0x000000ff3dff79a7 */ /* 0x0003e2000810002c */
[----:B0-----:R-:W-:-:S13]  /*2080*/  ISETP.GE.AND P1, PT, R0, 0x1, PT ;  /* 0x000000010000780c */ /* 0x001fda0003f26270 */
[----:B-1----:R-:W-:Y:S05]  /*2090*/  @!P1 BRA `(.L_x_32) ;  /* 0x0000000000409947 */ /* 0x002fea0003800000 */
[----:B------:R-:W-:Y:S05]  /*20a0*/  @!P0 BRA `(.L_x_33) ;  /* 0x0000000000048947 */ /* 0x000fea0003800000 */
[----:B------:R-:W-:Y:S01]  /*20b0*/  BPT.TRAP 0x1 ;  /* 0x000000040000795c */ /* 0x000fe20000300000 */
.L_x_33:
[----:B------:R-:W-:Y:S01]  /*20c0*/  ISETP.NE.AND P0, PT, R65, RZ, PT ;  /* 0x000000ff4100720c */ /* 0x000fe20003f05270 */
[----:B------:R-:W-:-:S12]  /*20d0*/  IMAD.U32 R3, RZ, RZ, UR42 ;  /* 0x0000002aff037e24 */ /* 0x000fd8000f8e00ff */
[----:B------:R-:W-:-:S05]  /*20e0*/  VOTEU.ANY UP0, P0 ;  /* 0x00000000003f7886 */ /* 0x000fca0000000100 */
[----:B------:R-:W-:Y:S02]  /*20f0*/  @UP0 UIADD3 UR4, UR45, UR43, URZ ;  /* 0x0000002b2d040290 */ /* 0x000fe4000fffe03f */
[----:B------:R-:W-:-:S04]  /*2100*/  UISETP.GT.U32.AND UP0, UPT, UR36, 0x1, UPT ;  /* 0x000000012400788c */ /* 0x000fc8000bf04070 */
[----:B------:R-:W-:-:S04]  /*2110*/  IMAD.U32 R0, RZ, RZ, UR4 ;  /* 0x00000004ff007e24 */ /* 0x000fc8000f8e00ff */
[----:B------:R-:W-:-:S05]  /*2120*/  @P0 IMAD.SHL.U32 R0, R0, 0x8, RZ ;  /* 0x0000000800000824 */ /* 0x000fca00078e00ff */
[----:B------:R-:W-:-:S04]  /*2130*/  @P0 LOP3.LUT R0, R0, 0x18, RZ, 0xc0, !PT ;  /* 0x0000001800000812 */ /* 0x000fc800078ec0ff */
[----:B------:R-:W-:-:S04]  /*2140*/  @P0 IADD3 R3, R3, 0x20, R0 ;  /* 0x0000002003030810 */ /* 0x000fc80007ffe000 */
[----:B------:R-:W-:-:S04]  /*2150*/  @P0 PRMT R3, R22, 0x654, R3 ;  /* 0x0000065416030816 */ /* 0x000fc80000000003 */
[----:B------:R0:W-:Y:S01]  /*2160*/  @P0 SYNCS.ARRIVE.TRANS64.RED.A1T0 RZ, [R3+URZ], RZ ;  /* 0x000000ff03ff09a7 */ /* 0x0001e2000810043f */
[----:B------:R-:W-:-:S13]  /*2170*/  PLOP3.LUT P0, PT, PT, PT, UP0, 0x80, 0x0 ;  /* 0x000000000000781c */ /* 0x000fda0003f0f008 */
[----:B0-----:R-:W-:Y:S05]  /*2180*/  @P0 BRA `(.L_x_32) ;  /* 0x0000000000040947 */ /* 0x001fea0003800000 */
[----:B------:R-:W-:Y:S01]  /*2190*/  BPT.TRAP 0x1 ;  /* 0x000000040000795c */ /* 0x000fe20000300000 */
.L_x_32:
[----:B------:R-:W-:Y:S01]  /*21a0*/  SHF.L.U32 R3, R70, 0x1f, RZ ;  /* 0x0000001f46037819 */ /* 0x000fe200000006ff */
[----:B------:R-:W-:Y:S01]  /*21b0*/  UIADD3 UR43, UR41, UR43, URZ ;  /* 0x0000002b292b7290 */ /* 0x000fe2000fffe03f */
[----:B------:R-:W0:Y:S01]  /*21c0*/  LDC R6, c[0x0][0x288] ;  /* 0x0000a200ff067b82 */ /* 0x000e220000000800 */
[----:B------:R-:W-:Y:S02]  /*21d0*/  IMAD.SHL.U32 R8, R57, 0x2, RZ ;  /* 0x0000000239087824 */ /* 0x000fe400078e00ff */
[----:B------:R-:W-:Y:S02]  /*21e0*/  USHF.R.U32.HI UR4, URZ, 0x2, UR43 ;  /* 0x000000023f047899 */ /* 0x000fe4000801162b */
[----:B------:R-:W-:Y:S01]  /*21f0*/  UISETP.GT.U32.AND UP0, UPT, UR43, 0x3, UPT ;  /* 0x000000032b00788c */ /* 0x000fe2000bf04070 */
[----:B------:R-:W-:Y:S01]  /*2200*/  SHF.R.S32.HI R9, RZ, 0x1f, R8 ;  /* 0x0000001fff097819 */ /* 0x000fe20000011408 */
[----:B------:R-:W-:Y:S01]  /*2210*/  ULOP3.LUT UR4, UR4, 0x1, URZ, 0xc0, !UPT ;  /* 0x0000000104047892 */ /* 0x000fe2000f8ec03f */
[----:B------:R-:W1:Y:S01]  /*2220*/  SYNCS.PHASECHK.TRANS64.TRYWAIT P0, [R60+UR49+0x10], R3 ;  /* 0x000010033c0075a7 */ /* 0x000e620008000171 */
[----:B------:R-:W-:-:S02]  /*2230*/  UISETP.LT.U32.AND UP0, UPT, UR41, 0x4, UP0 ;  /* 0x000000042900788c */ /* 0x000fc40008701070 */
[----:B------:R-:W-:Y:S02]  /*2240*/  UISETP.NE.U32.AND UP1, UPT, UR4, 0x1, UPT ;  /* 0x000000010400788c */ /* 0x000fe4000bf25070 */
[----:B------:R-:W-:Y:S02]  /*2250*/  USEL UR5, URZ, 0x1, !UP0 ;  /* 0x000000013f057887 */ /* 0x000fe4000c000000 */
[----:B------:R-:W-:Y:S02]  /*2260*/  UISETP.GT.U32.AND UP1, UPT, UR41, 0x3, !UP1 ;  /* 0x000000032900788c */ /* 0x000fe4000cf24070 */
[----:B------:R-:W-:Y:S02]  /*2270*/  ULOP3.LUT UR43, UR43, 0x3, URZ, 0xc0, !UPT ;  /* 0x000000032b2b7892 */ /* 0x000fe4000f8ec03f */
[----:B------:R-:W-:-:S04]  /*2280*/  USEL UR4, URZ, 0x1, !UP1 ;  /* 0x000000013f047887 */ /* 0x000fc8000c800000 */
[----:B------:R-:W-:Y:S01]  /*2290*/  ULOP3.LUT UR46, UR4, UR46, UR5, 0x96, !UPT ;  /* 0x0000002e042e7292 */ /* 0x000fe2000f8e9605 */
[----:B01----:R-:W-:Y:S11]  /*22a0*/  @!P0 BRA `(.L_x_34) ;  /* 0x0000003c000c8947 */ /* 0x003ff60003800000 */
.L_x_124:
[----:B------:R-:W-:Y:S01]  /*22b0*/  IMAD.SHL.U32 R7, R18, 0x40, RZ ;  /* 0x0000004012077824 */ /* 0x000fe200078e00ff */
[----:B------:R-:W-:Y:S01]  /*22c0*/  ULDC UR6, c[0x0][0x284] ;  /* 0x0000a10000067ab9 */ /* 0x000fe20000000800 */
[----:B------:R-:W-:Y:S01]  /*22d0*/  IMAD.SHL.U32 R14, R2, 0x40, RZ ;  /* 0x00000040020e7824 */ /* 0x000fe200078e00ff */
[----:B------:R-:W-:Y:S01]  /*22e0*/  SHF.R.S32.HI R11, RZ, 0x1f, R19 ;  /* 0x0000001fff0b7819 */ /* 0x000fe20000011413 */
[----:B------:R-:W-:Y:S01]  /*22f0*/  ULDC.64 UR4, c[0x0][0x5d0] ;  /* 0x0001740000047ab9 */ /* 0x000fe20000000a00 */
[----:B------:R-:W-:Y:S01]  /*2300*/  ISETP.GE.AND P0, PT, R7, UR6, PT ;  /* 0x0000000607007c0c */ /* 0x000fe2000bf06270 */
[----:B0-----:R-:W-:Y:S01]  /*2310*/  IMAD.WIDE.U32 R2, R19, UR4, R8 ;  /* 0x0000000413027c25 */ /* 0x001fe2000f8e0008 */
[----:B------:R-:W-:Y:S02]  /*2320*/  SHF.R.S32.HI R15, RZ, 0x1f, R14 ;  /* 0x0000001fff0f7819 */ /* 0x000fe4000001140e */
[C---:B------:R-:W-:Y:S01]  /*2330*/  ISETP.GE.OR P0, PT, R14.reuse, R6, P0 ;  /* 0x000000060e00720c */ /* 0x040fe20000706670 */
[----:B------:R-:W-:Y:S01]  /*2340*/  IMAD R0, R11, UR4, RZ ;  /* 0x000000040b007c24 */ /* 0x000fe2000f8e02ff */
[----:B------:R-:W-:-:S03]  /*2350*/  IADD3 R4, P1, R14, R2, RZ ;  /* 0x000000020e047210 */ /* 0x000fc60007f3e0ff */
[----:B------:R-:W-:-:S05]  /*2360*/  IMAD R5, R19, UR5, R0 ;  /* 0x0000000513057c24 */ /* 0x000fca000f8e0200 */
[----:B------:R-:W-:-:S03]  /*2370*/  IADD3.X R5, R15, R3, R5, P1, !PT ;  /* 0x000000030f057210 */ /* 0x000fc60000ffe405 */
[----:B------:R-:W-:Y:S05]  /*2380*/  @P0 BRA `(.L_x_35) ;  /* 0x0000002000ac0947 */ /* 0x000fea0003800000 */
[----:B------:R-:W0:Y:S01]  /*2390*/  LDC.64 R72, c[0x0][0x5c8] ;  /* 0x00017200ff487b82 */ /* 0x000e220000000a00 */
[----:B-----5:R-:W-:Y:S01]  /*23a0*/  FSETP.NEU.AND P0, PT, R56, RZ, PT ;  /* 0x000000ff3800720b */ /* 0x020fe20003f0d000 */
[----:B------:R-:W-:Y:S01]  /*23b0*/  IMAD R3, R57, -0x2, R6 ;  /* 0xfffffffe39037824 */ /* 0x000fe200078e0206 */
[----:B------:R-:W-:Y:S01]  /*23c0*/  BSSY B0, `(.L_x_35) ;  /* 0x0000227000007945 */ /* 0x000fe20003800000 */
[----:B------:R-:W-:-:S04]  /*23d0*/  IMAD.WIDE R66, R18, 0x40, R58 ;  /* 0x0000004012427825 */ /* 0x000fc800078e023a */
[----:B------:R-:W-:Y:S02]  /*23e0*/  IMAD.IADD R2, R3, 0x1, -R14 ;  /* 0x0000000103027824 */ /* 0x000fe400078e0a0e */
[----:B------:R-:W-:-:S03]  /*23f0*/  IMAD.IADD R0, R64, 0x1, -R7 ;  /* 0x0000000140007824 */ /* 0x000fc600078e0a07 */
[----:B------:R-:W-:-:S04]  /*2400*/  ISETP.GT.AND P1, PT, R2, RZ, PT ;  /* 0x000000ff0200720c */ /* 0x000fc80003f24270 */
[----:B------:R-:W-:Y:S01]  /*2410*/  ISETP.GT.AND P2, PT, R0, RZ, P1 ;  /* 0x000000ff0000720c */ /* 0x000fe20000f44270 */
[-C--:B0-----:R-:W-:Y:S02]  /*2420*/  IMAD R3, R67, R72.reuse, RZ ;  /* 0x0000004843037224 */ /* 0x081fe400078e02ff */
[----:B------:R-:W-:-:S04]  /*2430*/  IMAD.WIDE.U32 R68, R66, R72, R4 ;  /* 0x0000004842447225 */ /* 0x000fc800078e0004 */
[----:B------:R-:W-:-:S04]  /*2440*/  IMAD R3, R66, R73, R3 ;  /* 0x0000004942037224 */ /* 0x000fc800078e0203 */
[----:B------:R-:W-:Y:S01]  /*2450*/  IMAD.IADD R81, R69, 0x1, R3 ;  /* 0x0000000145517824 */ /* 0x000fe200078e0203 */
[----:B------:R-:W-:Y:S06]  /*2460*/  @!P0 BRA `(.L_x_36) ;  /* 0x0000001400e08947 */ /* 0x000fec0003800000 */
[----:B------:R-:W0:Y:S01]  /*2470*/  LDC.64 R74, c[0x0][0x5b8] ;  /* 0x00016e00ff4a7b82 */ /* 0x000e220000000a00 */
[----:B------:R-:W-:-:S07]  /*2480*/  ULDC.64 UR4, c[0x0][0x5c0] ;  /* 0x0001700000047ab9 */ /* 0x000fce0000000a00 */
[----:B------:R-:W1:Y:S08]  /*2490*/  LDC.64 R76, c[0x0][0x5b0] ;  /* 0x00016c00ff4c7b82 */ /* 0x000e700000000a00 */
[----:B------:R-:W2:Y:S01]  /*24a0*/  LDC.64 R78, c[0x0][0x5a8] ;  /* 0x00016a00ff4e7b82 */ /* 0x000ea20000000a00 */
[-C--:B0-----:R-:W-:Y:S02]  /*24b0*/  IMAD R6, R11, R74.reuse, RZ ;  /* 0x0000004a0b067224 */ /* 0x081fe400078e02ff */
[----:B------:R-:W-:-:S04]  /*24c0*/  IMAD.WIDE.U32 R4, R19, R74, R8 ;  /* 0x0000004a13047225 */ /* 0x000fc800078e0008 */
[----:B------:R-:W-:Y:S01]  /*24d0*/  IMAD R69, R19, R75, R6 ;  /* 0x0000004b13457224 */ /* 0x000fe200078e0206 */
[----:B------:R-:W-:Y:S01]  /*24e0*/  IADD3 R10, P0, R14, R4, RZ ;  /* 0x000000040e0a7210 */ /* 0x000fe20007f1e0ff */
[----:B-1----:R-:W-:-:S03]  /*24f0*/  IMAD R3, R67, R76, RZ ;  /* 0x0000004c43037224 */ /* 0x002fc600078e02ff */
[----:B------:R-:W-:Y:S01]  /*2500*/  IADD3.X R11, R15, R5, R69, P0, !PT ;  /* 0x000000050f0b7210 */ /* 0x000fe200007fe445 */
[C---:B------:R-:W-:Y:S02]  /*2510*/  IMAD R71, R66.reuse, R77, R3 ;  /* 0x0000004d42477224 */ /* 0x040fe400078e0203 */
[----:B------:R-:W-:-:S04]  /*2520*/  IMAD.WIDE.U32 R4, R66, R76, R10 ;  /* 0x0000004c42047225 */ /* 0x000fc800078e000a */
[----:B------:R-:W-:Y:S01]  /*2530*/  IMAD.IADD R3, R5, 0x1, R71 ;  /* 0x0000000105037824 */ /* 0x000fe200078e0247 */
[----:B--2---:R-:W-:-:S04]  /*2540*/  LEA R12, P0, R4, R78, 0x2 ;  /* 0x0000004e040c7211 */ /* 0x004fc800078010ff */
[----:B------:R-:W-:-:S05]  /*2550*/  LEA.HI.X R13, R4, R79, R3, 0x2, P0 ;  /* 0x0000004f040d7211 */ /* 0x000fca00000f1403 */
[----:B------:R0:W2:Y:S01]  /*2560*/  @P2 LDG.E.LTC128B R3, desc[UR52][R12.64] ;  /* 0x000000340c032981 */ /* 0x0000a2000c1e1920 */
[----:B------:R-:W-:Y:S01]  /*2570*/  IMAD.WIDE.U32 R4, R66, R76, R14 ;  /* 0x0000004c42047225 */ /* 0x000fe200078e000e */
[----:B------:R-:W-:Y:S01]  /*2580*/  LEA R6, P3, R68, UR4, 0x2 ;  /* 0x0000000444067c11 */ /* 0x000fe2000f8610ff */
[----:B------:R-:W-:Y:S01]  /*2590*/  BSSY B1, `(.L_x_37) ;  /* 0x0000014000017945 */ /* 0x000fe20003800000 */
[----:B------:R-:W-:-:S04]  /*25a0*/  IADD3 R20, P0, R8, R4, RZ ;  /* 0x0000000408147210 */ /* 0x000fc80007f1e0ff */
[----:B------:R-:W-:Y:S01]  /*25b0*/  IADD3.X R21, R9, R71, R5, P0, !PT ;  /* 0x0000004709157210 */ /* 0x000fe200007fe405 */
[----:B0-----:R-:W-:Y:S01]  /*25c0*/  IMAD.SHL.U32 R12, R76, 0x8, RZ ;  /* 0x000000084c0c7824 */ /* 0x001fe200078e00ff */
[----:B------:R-:W-:Y:S02]  /*25d0*/  ISETP.GT.AND P0, PT, R2, 0x1, PT ;  /* 0x000000010200780c */ /* 0x000fe40003f04270 */
[----:B------:R-:W-:Y:S01]  /*25e0*/  SHF.L.U64.HI R13, R76, 0x3, R77 ;  /* 0x000000034c0d7819 */ /* 0x000fe2000001024d */
[----:B------:R-:W-:-:S04]  /*25f0*/  IMAD.WIDE.U32 R20, R19, R74, R20 ;  /* 0x0000004a13147225 */ /* 0x000fc800078e0014 */
[----:B------:R-:W-:Y:S01]  /*2600*/  IMAD.IADD R5, R69, 0x1, R21 ;  /* 0x0000000145057824 */ /* 0x000fe200078e0215 */
[----:B------:R-:W-:Y:S01]  /*2610*/  LEA R4, P4, R20, R78, 0x2 ;  /* 0x0000004e14047211 */ /* 0x000fe200078810ff */
[----:B------:R-:W-:-:S03]  /*2620*/  IMAD.WIDE.U32 R66, R66, R76, R12 ;  /* 0x0000004c42427225 */ /* 0x000fc600078e000c */
[----:B------:R-:W-:Y:S02]  /*2630*/  LEA.HI.X R5, R20, R79, R5, 0x2, P4 ;  /* 0x0000004f14057211 */ /* 0x000fe400020f1405 */
[----:B--2---:R-:W-:-:S05]  /*2640*/  LOP3.LUT R7, R3, 0xffffe000, RZ, 0xc0, !PT ;  /* 0xffffe00003077812 */ /* 0x004fca00078ec0ff */
[----:B------:R-:W-:-:S04]  /*2650*/  FMUL R7, R7, R56 ;  /* 0x0000003807077220 */ /* 0x000fc80000400000 */
[----:B------:R-:W-:Y:S01]  /*2660*/  FFMA R75, R24, R23, R7 ;  /* 0x00000017184b7223 */ /* 0x000fe20000000007 */
[----:B------:R-:W-:Y:S02]  /*2670*/  LEA.HI.X R7, R68, UR5, R81, 0x2, P3 ;  /* 0x0000000544077c11 */ /* 0x000fe400098f1451 */
[----:B------:R-:W-:Y:S02]  /*2680*/  ISETP.GT.AND P3, PT, R0, RZ, P0 ;  /* 0x000000ff0000720c */ /* 0x000fe40000764270 */
[----:B------:R-:W-:-:S05]  /*2690*/  F2FP.TF32.F32.PACK_B R75, R75 ;  /* 0x0000004bff4b723e */ /* 0x000fca00024050ff */
[----:B------:R0:W-:Y:S06]  /*26a0*/  @P2 STG.E desc[UR52][R6.64], R75 ;  /* 0x0000004b06002986 */ /* 0x0001ec000c101934 */
[----:B------:R-:W-:Y:S05]  /*26b0*/  @!P3 BRA `(.L_x_38) ;  /* 0x000000000004b947 */ /* 0x000fea0003800000 */
[----:B------:R1:W5:Y:S02]  /*26c0*/  LDG.E.LTC128B R3, desc[UR52][R4.64+0x4] ;  /* 0x0000043404037981 */ /* 0x000364000c1e1920 */
.L_x_38:
[----:B------:R-:W-:Y:S05]  /*26d0*/  BSYNC B1 ;  /* 0x0000000000017941 */ /* 0x000fea0003800000 */
.L_x_37:
[----:B-----5:R-:W-:Y:S01]  /*26e0*/  LOP3.LUT R13, R3, 0xffffe000, RZ, 0xc0, !PT ;  /* 0xffffe000030d7812 */ /* 0x020fe200078ec0ff */
[----:B------:R-:W-:Y:S01]  /*26f0*/  IMAD.IADD R71, R71, 0x1, R67 ;  /* 0x0000000147477824 */ /* 0x000fe200078e0243 */
[----:B------:R-:W-:Y:S02]  /*2700*/  IADD3 R18, P2, R10, R66, RZ ;  /* 0x000000420a127210 */ /* 0x000fe40007f5e0ff */
[----:B------:R-:W-:Y:S01]  /*2710*/  ISETP.GT.AND P1, PT, R0, 0x8, P1 ;  /* 0x000000080000780c */ /* 0x000fe20000f24270 */
[----:B------:R-:W-:Y:S02]  /*2720*/  FMUL R10, R13, R56 ;  /* 0x000000380d0a7220 */ /* 0x000fe40000400000 */
[----:B------:R-:W-:Y:S01]  /*2730*/  IMAD.X R11, R71, 0x1, R11, P2 ;  /* 0x00000001470b7824 */ /* 0x000fe200010e060b */
[----:B------:R-:W-:Y:S01]  /*2740*/  LEA R12, P2, R18, R78, 0x2 ;  /* 0x0000004e120c7211 */ /* 0x000fe200078410ff */
[----:B------:R-:W-:-:S03]  /*2750*/  FFMA R25, R25, R23, R10 ;  /* 0x0000001719197223 */ /* 0x000fc6000000000a */
[----:B------:R-:W-:Y:S01]  /*2760*/  LEA.HI.X R13, R18, R79, R11, 0x2, P2 ;  /* 0x0000004f120d7211 */ /* 0x000fe200010f140b */
[----:B------:R-:W-:Y:S01]  /*2770*/  IMAD.MOV.U32 R18, RZ, RZ, R3 ;  /* 0x000000ffff127224 */ /* 0x000fe200078e0003 */
[----:B------:R-:W-:-:S05]  /*2780*/  F2FP.TF32.F32.PACK_B R25, R25 ;  /* 0x00000019ff19723e */ /* 0x000fca00024050ff */
[----:B------:R2:W-:Y:S04]  /*2790*/  @P3 STG.E desc[UR52][R6.64+0x4], R25 ;  /* 0x0000041906003986 */ /* 0x0005e8000c101934 */
[----:B------:R-:W3:Y:S01]  /*27a0*/  @P1 LDG.E.LTC128B R18, desc[UR52][R12.64] ;  /* 0x000000340c121981 */ /* 0x000ee2000c1e1920 */
[----:B------:R-:W-:Y:S01]  /*27b0*/  IADD3 R14, P2, P3, R8, R66, R14 ;  /* 0x00000042080e7210 */ /* 0x000fe20007b5e00e */
[----:B------:R-:W-:Y:S01]  /*27c0*/  BSSY B1, `(.L_x_39) ;  /* 0x0000011000017945 */ /* 0x000fe20003800000 */
[----:B------:R-:W-:Y:S02]  /*27d0*/  ISETP.GT.AND P0, PT, R0, 0x8, P0 ;  /* 0x000000080000780c */ /* 0x000fe40000704270 */
[----:B------:R-:W-:Y:S02]  /*27e0*/  IADD3.X R15, R9, R71, R15, P2, P3 ;  /* 0x00000047090f7210 */ /* 0x000fe400017e640f */
[----:B------:R-:W-:-:S02]  /*27f0*/  SHF.L.U64.HI R9, R72, 0x5, R73 ;  /* 0x0000000548097819 */ /* 0x000fc40000010249 */
[----:B------:R-:W-:Y:S01]  /*2800*/  LEA R10, P2, R72, R6, 0x5 ;  /* 0x00000006480a7211 */ /* 0x000fe200078428ff */
[----:B------:R-:W-:-:S04]  /*2810*/  IMAD.WIDE.U32 R14, R19, R74, R14 ;  /* 0x0000004a130e7225 */ /* 0x000fc800078e000e */
[----:B------:R-:W-:Y:S01]  /*2820*/  IMAD.X R11, R9, 0x1, R7, P2 ;  /* 0x00000001090b7824 */ /* 0x000fe200010e0607 */
[----:B------:R-:W-:Y:S02]  /*2830*/  LEA R8, P3, R14, R78, 0x2 ;  /* 0x0000004e0e087211 */ /* 0x000fe400078610ff */
[----:B---3--:R-:W-:-:S05]  /*2840*/  LOP3.LUT R3, R18, 0xffffe000, RZ, 0xc0, !PT ;  /* 0xffffe00012037812 */ /* 0x008fca00078ec0ff */
[----:B------:R-:W-:-:S04]  /*2850*/  FMUL R3, R3, R56 ;  /* 0x0000003803037220 */ /* 0x000fc80000400000 */
[----:B------:R-:W-:Y:S01]  /*2860*/  FFMA R19, R26, R23, R3 ;  /* 0x000000171a137223 */ /* 0x000fe20000000003 */
[----:B------:R-:W-:-:S04]  /*2870*/  IMAD.IADD R3, R69, 0x1, R15 ;  /* 0x0000000145037824 */ /* 0x000fc800078e020f */
[----:B------:R-:W-:Y:S02]  /*2880*/  F2FP.TF32.F32.PACK_B R19, R19 ;  /* 0x00000013ff13723e */ /* 0x000fe400024050ff */
[----:B------:R-:W-:-:S03]  /*2890*/  LEA.HI.X R9, R14, R79, R3, 0x2, P3 ;  /* 0x0000004f0e097211 */ /* 0x000fc600018f1403 */
[----:B------:R2:W-:Y:S01]  /*28a0*/  @P1 STG.E desc[UR52][R10.64], R19 ;  /* 0x000000130a001986 */ /* 0x0005e2000c101934 */
[----:B------:R-:W-:Y:S05]  /*28b0*/  @!P0 BRA `(.L_x_40) ;  /* 0x0000000000048947 */ /* 0x000fea0003800000 */
[----:B------:R3:W5:Y:S02]  /*28c0*/  LDG.E.LTC128B R18, desc[UR52][R8.64+0x4] ;  /* 0x0000043408127981 */ /* 0x000764000c1e1920 */
.L_x_40:
[----:B------:R-:W-:Y:S05]  /*28d0*/  BSYNC B1 ;  /* 0x0000000000017941 */ /* 0x000fea0003800000 */
.L_x_39:
[----:B-----5:R-:W-:Y:S01]  /*28e0*/  LOP3.LUT R3, R18, 0xffffe000, RZ, 0xc0, !PT ;  /* 0xffffe00012037812 */ /* 0x020fe200078ec0ff */
[----:B------:R-:W-:Y:S01]  /*28f0*/  BSSY B1, `(.L_x_41) ;  /* 0x0000009000017945 */ /* 0x000fe20003800000 */
[----:B------:R-:W-:-:S03]  /*2900*/  ISETP.GT.AND P1, PT, R2, 0x8, PT ;  /* 0x000000080200780c */ /* 0x000fc60003f24270 */
[----:B------:R-:W-:Y:S01]  /*2910*/  FMUL R12, R3, R56 ;  /* 0x00000038030c7220 */ /* 0x000fe20000400000 */
[----:B------:R-:W-:-:S03]  /*2920*/  ISETP.GT.AND P2, PT, R0, RZ, P1 ;  /* 0x000000ff0000720c */ /* 0x000fc60000f44270 */
[----:B------:R-:W-:-:S05]  /*2930*/  FFMA R27, R27, R23, R12 ;  /* 0x000000171b1b7223 */ /* 0x000fca000000000c */
[----:B------:R-:W-:-:S05]  /*2940*/  F2FP.TF32.F32.PACK_B R27, R27 ;  /* 0x0000001bff1b723e */ /* 0x000fca00024050ff */
[----:B------:R4:W-:Y:S01]  /*2950*/  @P0 STG.E desc[UR52][R10.64+0x4], R27 ;  /* 0x0000041b0a000986 */ /* 0x0009e2000c101934 */
[----:B------:R-:W-:Y:S05]  /*2960*/  @!P2 BRA `(.L_x_42) ;  /* 0x000000000004a947 */ /* 0x000fea0003800000 */
[----:B------:R0:W5:Y:S02]  /*2970*/  LDG.E.LTC128B R18, desc[UR52][R4.64+0x20] ;  /* 0x0000203404127981 */ /* 0x000164000c1e1920 */
.L_x_42:
[----:B------:R-:W-:Y:S05]  /*2980*/  BSYNC B1 ;  /* 0x0000000000017941 */ /* 0x000fea0003800000 */
.L_x_41:
        /* <DEDUP_REMOVED lines=10> */
.L_x_44:
[----:B------:R-:W-:Y:S05]  /*2a30*/  BSYNC B1 ;  /* 0x0000000000017941 */ /* 0x000fea0003800000 */
.L_x_43:
[----:B0----5:R-:W-:Y:S01]  /*2a40*/  LOP3.LUT R3, R18, 0xffffe000, RZ, 0xc0, !PT ;  /* 0xffffe00012037812 */ /* 0x021fe200078ec0ff */
[----:B------:R-:W-:Y:S01]  /*2a50*/  BSSY B1, `(.L_x_45) ;  /* 0x0000008000017945 */ /* 0x000fe20003800000 */
[----:B------:R-:W-:-:S03]  /*2a60*/  ISETP.GT.AND P1, PT, R0, 0x8, P1 ;  /* 0x000000080000780c */ /* 0x000fc60000f24270 */
[----:B------:R-:W-:-:S04]  /*2a70*/  FMUL R12, R3, R56 ;  /* 0x00000038030c7220 */ /* 0x000fc80000400000 */
[----:B------:R-:W-:-:S05]  /*2a80*/  FFMA R29, R29, R23, R12 ;  /* 0x000000171d1d7223 */ /* 0x000fca000000000c */
[----:B------:R-:W-:-:S05]  /*2a90*/  F2FP.TF32.F32.PACK_B R29, R29 ;  /* 0x0000001dff1d723e */ /* 0x000fca00024050ff */
[----:B------:R0:W-:Y:S01]  /*2aa0*/  @P3 STG.E desc[UR52][R6.64+0x24], R29 ;  /* 0x0000241d06003986 */ /* 0x0001e2000c101934 */
[----:B------:R-:W-:Y:S05]  /*2ab0*/  @!P1 BRA `(.L_x_46) ;  /* 0x0000000000049947 */ /* 0x000fea0003800000 */
[----:B------:R0:W5:Y:S02]  /*2ac0*/  LDG.E.LTC128B R18, desc[UR52][R8.64+0x20] ;  /* 0x0000203408127981 */ /* 0x000164000c1e1920 */
.L_x_46:
[----:B------:R-:W-:Y:S05]  /*2ad0*/  BSYNC B1 ;  /* 0x0000000000017941 */ /* 0x000fea0003800000 */
.L_x_45:
[----:B-----5:R-:W-:Y:S01]  /*2ae0*/  LOP3.LUT R3, R18, 0xffffe000, RZ, 0xc0, !PT ;  /* 0xffffe00012037812 */ /* 0x020fe200078ec0ff */
        /* <DEDUP_REMOVED lines=8> */
.L_x_48:
[----:B------:R-:W-:Y:S05]  /*2b70*/  BSYNC B1 ;  /* 0x0000000000017941 */ /* 0x000fea0003800000 */
.L_x_47:
[----:B0----5:R-:W-:Y:S01]  /*2b80*/  LOP3.LUT R3, R18, 0xffffe000, RZ, 0xc0, !PT ;  /* 0xffffe00012037812 */ /* 0x021fe200078ec0ff */
        /* <DEDUP_REMOVED lines=9> */
.L_x_50:
[----:B------:R-:W-:Y:S05]  /*2c20*/  BSYNC B1 ;  /* 0x0000000000017941 */ /* 0x000fea0003800000 */
.L_x_49:
        /* <DEDUP_REMOVED lines=10> */
.L_x_52:
[----:B------:R-:W-:Y:S05]  /*2cd0*/  BSYNC B1 ;  /* 0x0000000000017941 */ /* 0x000fea0003800000 */
.L_x_51:
        /* <DEDUP_REMOVED lines=9> */
.L_x_54:
[----:B------:R-:W-:Y:S05]  /*2d70*/  BSYNC B1 ;  /* 0x0000000000017941 */ /* 0x000fea0003800000 */
.L_x_53:
        /* <DEDUP_REMOVED lines=9> */
.L_x_56:
[----:B------:R-:W-:Y:S05]  /*2e10*/  BSYNC B1 ;  /* 0x0000000000017941 */ /* 0x000fea0003800000 */
.L_x_55:
        /* <DEDUP_REMOVED lines=10> */
.L_x_58:
[----:B------:R-:W-:Y:S05]  /*2ec0*/  BSYNC B1 ;  /* 0x0000000000017941 */ /* 0x000fea0003800000 */
.L_x_57:
        /* <DEDUP_REMOVED lines=10> */
.L_x_60:
[----:B------:R-:W-:Y:S05]  /*2f70*/  BSYNC B1 ;  /* 0x0000000000017941 */ /* 0x000fea0003800000 */
.L_x_59:
        /* <DEDUP_REMOVED lines=9> */
.L_x_62:
[----:B------:R-:W-:Y:S05]  /*3010*/  BSYNC B1 ;  /* 0x0000000000017941 */ /* 0x000fea0003800000 */
.L_x_61:
        /* <DEDUP_REMOVED lines=9> */
.L_x_64:
[----:B------:R-:W-:Y:S05]  /*30b0*/  BSYNC B1 ;  /* 0x0000000000017941 */ /* 0x000fea0003800000 */
.L_x_63:
        /* <DEDUP_REMOVED lines=10> */
.L_x_66:
[----:B------:R-:W-:Y:S05]  /*3160*/  BSYNC B1 ;  /* 0x0000000000017941 */ /* 0x000fea0003800000 */
.L_x_65:
        /* <DEDUP_REMOVED lines=10> */
.L_x_68:
[----:B------:R-:W-:Y:S05]  /*3210*/  BSYNC B1 ;  /* 0x0000000000017941 */ /* 0x000fea0003800000 */
.L_x_67:
        /* <DEDUP_REMOVED lines=9> */
.L_x_70:
[----:B------:R-:W-:Y:S05]  /*32b0*/  BSYNC B1 ;  /* 0x0000000000017941 */ /* 0x000fea0003800000 */
.L_x_69:
        /* <DEDUP_REMOVED lines=9> */
.L_x_72:
[----:B------:R-:W-:Y:S05]  /*3350*/  BSYNC B1 ;  /* 0x0000000000017941 */ /* 0x000fea0003800000 */
.L_x_71:
        /* <DEDUP_REMOVED lines=10> */
.L_x_74:
[----:B------:R-:W-:Y:S05]  /*3400*/  BSYNC B1 ;  /* 0x0000000000017941 */ /* 0x000fea0003800000 */
.L_x_73:
        /* <DEDUP_REMOVED lines=10> */
.L_x_76:
[----:B------:R-:W-:Y:S05]  /*34b0*/  BSYNC B1 ;  /* 0x0000000000017941 */ /* 0x000fea0003800000 */
.L_x_75:
        /* <DEDUP_REMOVED lines=9> */
.L_x_78:
[----:B------:R-:W-:Y:S05]  /*3550*/  BSYNC B1 ;  /* 0x0000000000017941 */ /* 0x000fea0003800000 */
.L_x_77:
        /* <DEDUP_REMOVED lines=9> */
.L_x_80:
[----:B------:R-:W-:Y:S05]  /*35f0*/  BSYNC B1 ;  /* 0x0000000000017941 */ /* 0x000fea0003800000 */
.L_x_79:
        /* <DEDUP_REMOVED lines=10> */
.L_x_82:
[----:B------:R-:W-:Y:S05]  /*36a0*/  BSYNC B1 ;  /* 0x0000000000017941 */ /* 0x000fea0003800000 */
.L_x_81:
        /* <DEDUP_REMOVED lines=10> */
.L_x_84:
[----:B------:R-:W-:Y:S05]  /*3750*/  BSYNC B1 ;  /* 0x0000000000017941 */ /* 0x000fea0003800000 */
.L_x_83:
        /* <DEDUP_REMOVED lines=9> */
.L_x_86:
[----:B------:R-:W-:Y:S05]  /*37f0*/  BSYNC B1 ;  /* 0x0000000000017941 */ /* 0x000fea0003800000 */
.L_x_85:
        /* <DEDUP_REMOVED lines=9> */
.L_x_88:
[----:B------:R-:W-:Y:S05]  /*3890*/  BSYNC B1 ;  /* 0x0000000000017941 */ /* 0x000fea0003800000 */
.L_x_87:
        /* <DEDUP_REMOVED lines=10> */
.L_x_90:
[----:B------:R-:W-:Y:S05]  /*3940*/  BSYNC B1 ;  /* 0x0000000000017941 */ /* 0x000fea0003800000 */
.L_x_89:
[----:B-----5:R-:W-:Y:S01]  /*3950*/  LOP3.LUT R3, R18, 0xffffe000, RZ, 0xc0, !PT ;  /* 0xffffe00012037812 */ /* 0x020fe200078ec0ff */
[----:B------:R-:W-:Y:S01]  /*3960*/  BSSY B1, `(.L_x_91) ;  /* 0x000000b000017945 */ /* 0x000fe20003800000 */
[----:B------:R-:W-:Y:S01]  /*3970*/  ISETP.GT.AND P0, PT, R2, 0x39, PT ;  /* 0x000000390200780c */ /* 0x000fe20003f04270 */
[----:B------:R-:W-:Y:S02]  /*3980*/  @P2 IMAD.MOV.U32 R2, RZ, RZ, R6 ;  /* 0x000000ffff022224 */ /* 0x000fe400078e0006 */
[----:B------:R-:W-:Y:S01]  /*3990*/  FMUL R3, R3, R56 ;  /* 0x0000003803037220 */ /* 0x000fe20000400000 */
[----:B------:R-:W-:-:S03]  /*39a0*/  ISETP.GT.AND P3, PT, R0, RZ, P0 ;  /* 0x000000ff0000720c */ /* 0x000fc60000764270 */
[----:B------:R-:W-:Y:S01]  /*39b0*/  FFMA R13, R52, R23, R3 ;  /* 0x00000017340d7223 */ /* 0x000fe20000000003 */
[----:B------:R-:W-:-:S04]  /*39c0*/  @P2 IMAD.MOV.U32 R3, RZ, RZ, R7 ;  /* 0x000000ffff032224 */ /* 0x000fc800078e0007 */
[----:B------:R-:W-:-:S05]  /*39d0*/  F2FP.TF32.F32.PACK_B R13, R13 ;  /* 0x0000000dff0d723e */ /* 0x000fca00024050ff */
[----:B------:R0:W-:Y:S01]  /*39e0*/  @P2 STG.E desc[UR52][R2.64+0xe0], R13 ;  /* 0x0000e00d02002986 */ /* 0x0001e2000c101934 */
[----:B------:R-:W-:Y:S05]  /*39f0*/  @!P3 BRA `(.L_x_92) ;  /* 0x000000000004b947 */ /* 0x000fea0003800000 */
[----:B------:R0:W5:Y:S02]  /*3a00*/  LDG.E.LTC128B R18, desc[UR52][R4.64+0xe4] ;  /* 0x0000e43404127981 */ /* 0x000164000c1e1920 */
.L_x_92:
[----:B------:R-:W-:Y:S05]  /*3a10*/  BSYNC B1 ;  /* 0x0000000000017941 */ /* 0x000fea0003800000 */
.L_x_91:
        /* <DEDUP_REMOVED lines=9> */
.L_x_94:
[----:B------:R-:W-:Y:S05]  /*3ab0*/  BSYNC B1 ;  /* 0x0000000000017941 */ /* 0x000fea0003800000 */
.L_x_93:
[----:B-----5:R-:W-:Y:S01]  /*3ac0*/  LOP3.LUT R3, R18, 0xffffe000, RZ, 0xc0, !PT ;  /* 0xffffe00012037812 */ /* 0x020fe200078ec0ff */
[----:B------:R-:W-:Y:S01]  /*3ad0*/  @P1 IMAD.MOV.U32 R2, RZ, RZ, R10 ;  /* 0x000000ffff021224 */ /* 0x000fe200078e000a */
[----:B------:R-:W-:Y:S01]  /*3ae0*/  ISETP.GT.AND P0, PT, R0, 0x8, P0 ;  /* 0x000000080000780c */ /* 0x000fe20000704270 */
[----:B------:R-:W-:Y:S02]  /*3af0*/  BSSY B1, `(.L_x_95) ;  /* 0x0000008000017945 */ /* 0x000fe40003800000 */
[----:B------:R-:W-:-:S04]  /*3b00*/  FMUL R3, R3, R56 ;  /* 0x0000003803037220 */ /* 0x000fc80000400000 */
[----:B-1----:R-:W-:Y:S01]  /*3b10*/  FFMA R5, R54, R23, R3 ;  /* 0x0000001736057223 */ /* 0x002fe20000000003 */
[----:B------:R-:W-:-:S04]  /*3b20*/  @P1 IMAD.MOV.U32 R3, RZ, RZ, R11 ;  /* 0x000000ffff031224 */ /* 0x000fc800078e000b */
[----:B------:R-:W-:-:S05]  /*3b30*/  F2FP.TF32.F32.PACK_B R5, R5 ;  /* 0x00000005ff05723e */ /* 0x000fca00024050ff */
[----:B------:R1:W-:Y:S01]  /*3b40*/  @P1 STG.E desc[UR52][R2.64+0xe0], R5 ;  /* 0x0000e00502001986 */ /* 0x0003e2000c101934 */
[----:B------:R-:W-:Y:S05]  /*3b50*/  @!P0 BRA `(.L_x_96) ;  /* 0x0000000000048947 */ /* 0x000fea0003800000 */
[----:B------:R0:W5:Y:S02]  /*3b60*/  LDG.E.LTC128B R18, desc[UR52][R8.64+0xe4] ;  /* 0x0000e43408127981 */ /* 0x000164000c1e1920 */
.L_x_96:
[----:B------:R-:W-:Y:S05]  /*3b70*/  BSYNC B1 ;  /* 0x0000000000017941 */ /* 0x000fea0003800000 */
.L_x_95:
[----:B------:R-:W-:Y:S05]  /*3b80*/  @!P0 BRA `(.L_x_97) ;  /* 0x0000000800a88947 */ /* 0x000fea0003800000 */
[----:B-1---5:R-:W-:-:S05]  /*3b90*/  LOP3.LUT R3, R18, 0xffffe000, RZ, 0xc0, !PT ;  /* 0xffffe00012037812 */ /* 0x022fca00078ec0ff */
[----:B------:R-:W-:-:S04]  /*3ba0*/  FMUL R0, R3, R56 ;  /* 0x0000003803007220 */ /* 0x000fc80000400000 */
[----:B------:R-:W-:-:S05]  /*3bb0*/  FFMA R55, R55, R23, R0 ;  /* 0x0000001737377223 */ /* 0x000fca0000000000 */
[----:B------:R-:W-:-:S05]  /*3bc0*/  F2FP.TF32.F32.PACK_B R55, R55 ;  /* 0x00000037ff37723e */ /* 0x000fca00024050ff */
[----:B------:R1:W-:Y:S01]  /*3bd0*/  STG.E desc[UR52][R10.64+0xe4], R55 ;  /* 0x0000e4370a007986 */ /* 0x0003e2000c101934 */
[----:B------:R-:W-:Y:S05]  /*3be0*/  BRA `(.L_x_97) ;  /* 0x0000000800907947 */ /* 0x000fea0003800000 */
.L_x_36:
[----:B------:R-:W-:Y:S01]  /*3bf0*/  ISETP.GT.AND P3, PT, R2, 0x1, PT ;  /* 0x000000010200780c */ /* 0x000fe20003f64270 */
[----:B------:R-:W-:Y:S01]  /*3c00*/  ULDC.64 UR4, c[0x0][0x5c0] ;  /* 0x0001700000047ab9 */ /* 0x000fe20000000a00 */
[-C--:B------:R-:W-:Y:S01]  /*3c10*/  FMUL R3, R24, R23.reuse ;  /* 0x0000001718037220 */ /* 0x080fe20000400000 */
[----:B------:R-:W-:Y:S01]  /*3c20*/  LEA R4, P4, R68, UR4, 0x2 ;  /* 0x0000000444047c11 */ /* 0x000fe2000f8810ff */
[-C--:B------:R-:W-:Y:S01]  /*3c30*/  FMUL R25, R25, R23.reuse ;  /* 0x0000001719197220 */ /* 0x080fe20000400000 */
[----:B------:R-:W-:Y:S01]  /*3c40*/  ISETP.GT.AND P0, PT, R0, RZ, P3 ;  /* 0x000000ff0000720c */ /* 0x000fe20001f04270 */
[-C--:B------:R-:W-:Y:S01]  /*3c50*/  FMUL R9, R26, R23.reuse ;  /* 0x000000171a097220 */ /* 0x080fe20000400000 */
[----:B------:R-:W-:Y:S01]  /*3c60*/  LEA.HI.X R5, R68, UR5, R81, 0x2, P4 ;  /* 0x0000000544057c11 */ /* 0x000fe2000a0f1451 */
[----:B------:R-:W-:Y:S01]  /*3c70*/  FMUL R27, R27, R23 ;  /* 0x000000171b1b7220 */ /* 0x000fe20000400000 */
[----:B------:R-:W-:Y:S01]  /*3c80*/  F2FP.TF32.F32.PACK_B R3, R3 ;  /* 0x00000003ff03723e */ /* 0x000fe200024050ff */
[----:B------:R-:W-:Y:S01]  /*3c90*/  FMUL R29, R29, R23 ;  /* 0x000000171d1d7220 */ /* 0x000fe20000400000 */
[----:B------:R-:W-:Y:S01]  /*3ca0*/  F2FP.TF32.F32.PACK_B R25, R25 ;  /* 0x00000019ff19723e */ /* 0x000fe200024050ff */
[-C--:B------:R-:W-:Y:S01]  /*3cb0*/  FMUL R31, R31, R23.reuse ;  /* 0x000000171f1f7220 */ /* 0x080fe20000400000 */
[C---:B------:R-:W-:Y:S01]  /*3cc0*/  SHF.L.U64.HI R73, R72.reuse, 0x5, R73 ;  /* 0x0000000548497819 */ /* 0x040fe20000010249 */
[----:B------:R0:W-:Y:S01]  /*3cd0*/  @P2 STG.E desc[UR52][R4.64], R3 ;  /* 0x0000000304002986 */ /* 0x0001e2000c101934 */
[----:B------:R-:W-:Y:S01]  /*3ce0*/  LEA R6, P4, R72, R4, 0x5 ;  /* 0x0000000448067211 */ /* 0x000fe200078828ff */
[-C--:B------:R-:W-:Y:S01]  /*3cf0*/  FMUL R11, R32, R23.reuse ;  /* 0x00000017200b7220 */ /* 0x080fe20000400000 */
[----:B------:R-:W-:Y:S01]  /*3d00*/  ISETP.GT.AND P1, PT, R0, 0x8, P1 ;  /* 0x000000080000780c */ /* 0x000fe20000f24270 */
[----:B------:R-:W-:Y:S01]  /*3d10*/  @P0 STG.E desc[UR52][R4.64+0x4], R25 ;  /* 0x0000041904000986 */ /* 0x000fe2000c101934 */
[----:B------:R-:W-:Y:S01]  /*3d20*/  ISETP.GT.AND P2, PT, R2, 0x8, PT ;  /* 0x000000080200780c */ /* 0x000fe20003f44270 */
[----:B------:R-:W-:Y:S01]  /*3d30*/  IMAD.X R7, R73, 0x1, R5, P4 ;  /* 0x0000000149077824 */ /* 0x000fe200020e0605 */
[----:B------:R-:W-:Y:S01]  /*3d40*/  ISETP.GT.AND P3, PT, R0, 0x8, P3 ;  /* 0x000000080000780c */ /* 0x000fe20001f64270 */
[-C--:B------:R-:W-:Y:S01]  /*3d50*/  FMUL R33, R33, R23.reuse ;  /* 0x0000001721217220 */ /* 0x080fe20000400000 */
[----:B------:R-:W-:Y:S01]  /*3d60*/  ISETP.GT.AND P0, PT, R2, 0x9, PT ;  /* 0x000000090200780c */ /* 0x000fe20003f04270 */
[-C--:B------:R-:W-:Y:S01]  /*3d70*/  FMUL R35, R35, R23.reuse ;  /* 0x0000001723237220 */ /* 0x080fe20000400000 */
[----:B------:R-:W-:Y:S01]  /*3d80*/  ISETP.GT.AND P5, PT, R0, RZ, P2 ;  /* 0x000000ff0000720c */ /* 0x000fe200017a4270 */
[-C--:B0-----:R-:W-:Y:S01]  /*3d90*/  FMUL R3, R28, R23.reuse ;  /* 0x000000171c037220 */ /* 0x081fe20000400000 */
[----:B------:R-:W-:Y:S01]  /*3da0*/  ISETP.GT.AND P4, PT, R0, RZ, P0 ;  /* 0x000000ff0000720c */ /* 0x000fe20000784270 */
[----:B------:R-:W-:Y:S01]  /*3db0*/  FMUL R37, R37, R23 ;  /* 0x0000001725257220 */ /* 0x000fe20000400000 */
[----:B------:R-:W-:Y:S01]  /*3dc0*/  F2FP.TF32.F32.PACK_B R9, R9 ;  /* 0x00000009ff09723e */ /* 0x000fe200024050ff */
[----:B------:R-:W-:Y:S01]  /*3dd0*/  FMUL R39, R39, R23 ;  /* 0x0000001727277220 */ /* 0x000fe20000400000 */
[----:B------:R-:W-:Y:S01]  /*3de0*/  F2FP.TF32.F32.PACK_B R27, R27 ;  /* 0x0000001bff1b723e */ /* 0x000fe200024050ff */
[----:B------:R-:W-:Y:S01]  /*3df0*/  FMUL R41, R41, R23 ;  /* 0x0000001729297220 */ /* 0x000fe20000400000 */
[----:B------:R-:W-:Y:S01]  /*3e00*/  F2FP.TF32.F32.PACK_B R3, R3 ;  /* 0x00000003ff03723e */ /* 0x000fe200024050ff */
[----:B------:R0:W-:Y:S01]  /*3e10*/  @P1 STG.E desc[UR52][R6.64], R9 ;  /* 0x0000000906001986 */ /* 0x0001e2000c101934 */
[----:B------:R-:W-:Y:S01]  /*3e20*/  F2FP.TF32.F32.PACK_B R29, R29 ;  /* 0x0000001dff1d723e */ /* 0x000fe200024050ff */
[-C--:B------:R-:W-:Y:S01]  /*3e30*/  FMUL R43, R43, R23.reuse ;  /* 0x000000172b2b7220 */ /* 0x080fe20000400000 */
[C---:B------:R-:W-:Y:S01]  /*3e40*/  ISETP.GT.AND P1, PT, R2.reuse, 0x10, PT ;  /* 0x000000100200780c */ /* 0x040fe20003f24270 */
[----:B------:R-:W-:Y:S01]  /*3e50*/  @P3 STG.E desc[UR52][R6.64+0x4], R27 ;  /* 0x0000041b06003986 */ /* 0x000fe2000c101934 */
[----:B------:R-:W-:Y:S01]  /*3e60*/  ISETP.GT.AND P3, PT, R2, 0x11, PT ;  /* 0x000000110200780c */ /* 0x000fe20003f64270 */
[-C--:B------:R-:W-:Y:S01]  /*3e70*/  FMUL R45, R45, R23.reuse ;  /* 0x000000172d2d7220 */ /* 0x080fe20000400000 */
[C---:B------:R-:W-:Y:S01]  /*3e80*/  ISETP.GT.AND P2, PT, R0.reuse, 0x8, P2 ;  /* 0x000000080000780c */ /* 0x040fe20001744270 */
[----:B------:R1:W-:Y:S01]  /*3e90*/  @P5 STG.E desc[UR52][R4.64+0x20], R3 ;  /* 0x0000200304005986 */ /* 0x0003e2000c101934 */
[C---:B------:R-:W-:Y:S01]  /*3ea0*/  ISETP.GT.AND P0, PT, R0.reuse, 0x8, P0 ;  /* 0x000000080000780c */ /* 0x040fe20000704270 */
[-C--:B------:R-:W-:Y:S01]  /*3eb0*/  FMUL R47, R47, R23.reuse ;  /* 0x000000172f2f7220 */ /* 0x080fe20000400000 */
[----:B------:R-:W-:Y:S01]  /*3ec0*/  ISETP.GT.AND P5, PT, R0, RZ, P1 ;  /* 0x000000ff0000720c */ /* 0x000fe20000fa4270 */
[----:B------:R-:W-:Y:S01]  /*3ed0*/  @P4 STG.E desc[UR52][R4.64+0x24], R29 ;  /* 0x0000241d04004986 */ /* 0x000fe2000c101934 */
        /* <DEDUP_REMOVED lines=8> */
[----:B-1----:R-:W-:Y:S01]  /*3f60*/  FMUL R3, R34, R23 ;  /* 0x0000001722037220 */ /* 0x002fe20000400000 */
[----:B------:R-:W-:Y:S01]  /*3f70*/  F2FP.TF32.F32.PACK_B R33, R33 ;  /* 0x00000021ff21723e */ /* 0x000fe200024050ff */
[----:B------:R0:W-:Y:S01]  /*3f80*/  @P2 STG.E desc[UR52][R6.64+0x20], R9 ;  /* 0x0000200906002986 */ /* 0x0001e2000c101934 */
[----:B------:R-:W-:Y:S01]  /*3f90*/  ISETP.GT.AND P1, PT, R0, 0x8, P1 ;  /* 0x000000080000780c */ /* 0x000fe20000f24270 */
[-C--:B------:R-:W-:Y:S01]  /*3fa0*/  FMUL R15, R52, R23.reuse ;  /* 0x00000017340f7220 */ /* 0x080fe20000400000 */
[C---:B------:R-:W-:Y:S01]  /*3fb0*/  ISETP.GT.AND P2, PT, R2.reuse, 0x19, PT ;  /* 0x000000190200780c */ /* 0x040fe20003f44270 */
[----:B------:R-:W-:Y:S01]  /*3fc0*/  @P0 STG.E desc[UR52][R6.64+0x24], R31 ;  /* 0x0000241f06000986 */ /* 0x000fe2000c101934 */
[----:B------:R-:W-:Y:S01]  /*3fd0*/  ISETP.GT.AND P0, PT, R2, 0x18, PT ;  /* 0x000000180200780c */ /* 0x000fe20003f04270 */
[----:B------:R-:W-:Y:S01]  /*3fe0*/  FMUL R53, R53, R23 ;  /* 0x0000001735357220 */ /* 0x000fe20000400000 */
[----:B------:R-:W-:Y:S01]  /*3ff0*/  F2FP.TF32.F32.PACK_B R3, R3 ;  /* 0x00000003ff03723e */ /* 0x000fe200024050ff */
[----:B------:R1:W-:Y:S01]  /*4000*/  @P5 STG.E desc[UR52][R4.64+0x40], R11 ;  /* 0x0000400b04005986 */ /* 0x0003e2000c101934 */
[C---:B------:R-:W-:Y:S01]  /*4010*/  ISETP.GT.AND P5, PT, R0.reuse, RZ, P0 ;  /* 0x000000ff0000720c */ /* 0x040fe200007a4270 */
[----:B------:R-:W-:Y:S01]  /*4020*/  FMUL R55, R55, R23 ;  /* 0x0000001737377220 */ /* 0x000fe20000400000 */
[----:B------:R-:W-:Y:S01]  /*4030*/  F2FP.TF32.F32.PACK_B R35, R35 ;  /* 0x00000023ff23723e */ /* 0x000fe200024050ff */
[----:B------:R-:W-:Y:S01]  /*4040*/  @P4 STG.E desc[UR52][R4.64+0x44], R33 ;  /* 0x0000442104004986 */ /* 0x000fe2000c101934 */
[----:B------:R-:W-:Y:S01]  /*4050*/  ISETP.GT.AND P4, PT, R0, 0x8, P3 ;  /* 0x000000080000780c */ /* 0x000fe20001f84270 */
[----:B0-----:R-:W-:Y:S01]  /*4060*/  FMUL R9, R36, R23 ;  /* 0x0000001724097220 */ /* 0x001fe20000400000 */
[----:B------:R-:W-:Y:S01]  /*4070*/  ISETP.GT.AND P3, PT, R0, RZ, P2 ;  /* 0x000000ff0000720c */ /* 0x000fe20001764270 */
[----:B------:R0:W-:Y:S01]  /*4080*/  @P1 STG.E desc[UR52][R6.64+0x40], R3 ;  /* 0x0000400306001986 */ /* 0x0001e2000c101934 */
[----:B------:R-:W-:-:S02]  /*4090*/  F2FP.TF32.F32.PACK_B R37, R37 ;  /* 0x00000025ff25723e */ /* 0x000fc400024050ff */
[----:B------:R-:W-:Y:S01]  /*40a0*/  F2FP.TF32.F32.PACK_B R9, R9 ;  /* 0x00000009ff09723e */ /* 0x000fe200024050ff */
[----:B-1----:R-:W-:Y:S01]  /*40b0*/  FMUL R11, R40, R23 ;  /* 0x00000017280b7220 */ /* 0x002fe20000400000 */
[----:B------:R-:W-:Y:S02]  /*40c0*/  ISETP.GT.AND P1, PT, R2, 0x20, PT ;  /* 0x000000200200780c */ /* 0x000fe40003f24270 */
[C---:B------:R-:W-:Y:S02]  /*40d0*/  ISETP.GT.AND P0, PT, R0.reuse, 0x8, P0 ;  /* 0x000000080000780c */ /* 0x040fe40000704270 */
[----:B------:R-:W-:Y:S01]  /*40e0*/  F2FP.TF32.F32.PACK_B R39, R39 ;  /* 0x00000027ff27723e */ /* 0x000fe200024050ff */
[----:B------:R-:W-:Y:S01]  /*40f0*/  @P4 STG.E desc[UR52][R6.64+0x44], R35 ;  /* 0x0000442306004986 */ /* 0x000fe2000c101934 */
[----:B------:R-:W-:Y:S01]  /*4100*/  ISETP.GT.AND P4, PT, R0, 0x8, P2 ;  /* 0x000000080000780c */ /* 0x000fe20001784270 */
[----:B0-----:R-:W-:Y:S01]  /*4110*/  FMUL R3, R38, R23 ;  /* 0x0000001726037220 */ /* 0x001fe20000400000 */
[----:B------:R-:W-:Y:S01]  /*4120*/  ISETP.GT.AND P2, PT, R2, 0x21, PT ;  /* 0x000000210200780c */ /* 0x000fe20003f44270 */
[----:B------:R0:W-:Y:S01]  /*4130*/  @P5 STG.E desc[UR52][R4.64+0x60], R9 ;  /* 0x0000600904005986 */ /* 0x0001e2000c101934 */
[----:B------:R-:W-:-:S02]  /*4140*/  ISETP.GT.AND P5, PT, R0, RZ, P1 ;  /* 0x000000ff0000720c */ /* 0x000fc40000fa4270 */
[----:B------:R-:W-:Y:S01]  /*4150*/  F2FP.TF32.F32.PACK_B R3, R3 ;  /* 0x00000003ff03723e */ /* 0x000fe200024050ff */
[----:B------:R-:W-:Y:S01]  /*4160*/  @P3 STG.E desc[UR52][R4.64+0x64], R37 ;  /* 0x0000642504003986 */ /* 0x000fe2000c101934 */
[C---:B------:R-:W-:Y:S02]  /*4170*/  ISETP.GT.AND P3, PT, R0.reuse, RZ, P2 ;  /* 0x000000ff0000720c */ /* 0x040fe40001764270 */
[----:B------:R-:W-:Y:S01]  /*4180*/  F2FP.TF32.F32.PACK_B R11, R11 ;  /* 0x0000000bff0b723e */ /* 0x000fe200024050ff */
[----:B------:R1:W-:Y:S01]  /*4190*/  @P0 STG.E desc[UR52][R6.64+0x60], R3 ;  /* 0x0000600306000986 */ /* 0x0003e2000c101934 */
[----:B------:R-:W-:Y:S02]  /*41a0*/  F2FP.TF32.F32.PACK_B R41, R41 ;  /* 0x00000029ff29723e */ /* 0x000fe400024050ff */
[----:B------:R-:W-:Y:S01]  /*41b0*/  ISETP.GT.AND P1, PT, R0, 0x8, P1 ;  /* 0x000000080000780c */ /* 0x000fe20000f24270 */
[----:B------:R-:W-:Y:S01]  /*41c0*/  @P4 STG.E desc[UR52][R6.64+0x64], R39 ;  /* 0x0000642706004986 */ /* 0x000fe2000c101934 */
[----:B------:R-:W-:Y:S01]  /*41d0*/  ISETP.GT.AND P4, PT, R2, 0x28, PT ;  /* 0x000000280200780c */ /* 0x000fe20003f84270 */
[----:B0-----:R-:W-:Y:S01]  /*41e0*/  FMUL R9, R44, R23 ;  /* 0x000000172c097220 */ /* 0x001fe20000400000 */
[----:B------:R-:W-:Y:S01]  /*41f0*/  F2FP.TF32.F32.PACK_B R43, R43 ;  /* 0x0000002bff2b723e */ /* 0x000fe200024050ff */
[----:B------:R0:W-:Y:S01]  /*4200*/  @P5 STG.E desc[UR52][R4.64+0x80], R11 ;  /* 0x0000800b04005986 */ /* 0x0001e2000c101934 */
[----:B------:R-:W-:-:S02]  /*4210*/  ISETP.GT.AND P5, PT, R2, 0x29, PT ;  /* 0x000000290200780c */ /* 0x000fc40003fa4270 */
[----:B------:R-:W-:Y:S01]  /*4220*/  F2FP.TF32.F32.PACK_B R9, R9 ;  /* 0x00000009ff09723e */ /* 0x000fe200024050ff */
[----:B------:R-:W-:Y:S01]  /*4230*/  @P3 STG.E desc[UR52][R4.64+0x84], R41 ;  /* 0x0000842904003986 */ /* 0x000fe2000c101934 */
[----:B------:R-:W-:Y:S01]  /*4240*/  ISETP.GT.AND P3, PT, R0, 0x8, P2 ;  /* 0x000000080000780c */ /* 0x000fe20001764270 */
[-C--:B-1----:R-:W-:Y:S01]  /*4250*/  FMUL R3, R42, R23.reuse ;  /* 0x000000172a037220 */ /* 0x082fe20000400000 */
[C---:B------:R-:W-:Y:S02]  /*4260*/  ISETP.GT.AND P2, PT, R0.reuse, RZ, P4 ;  /* 0x000000ff0000720c */ /* 0x040fe40002744270 */
[C---:B------:R-:W-:Y:S02]  /*4270*/  ISETP.GT.AND P0, PT, R0.reuse, RZ, P5 ;  /* 0x000000ff0000720c */ /* 0x040fe40002f04270 */
[----:B------:R-:W-:Y:S01]  /*4280*/  ISETP.GT.AND P4, PT, R0, 0x8, P4 ;  /* 0x000000080000780c */ /* 0x000fe20002784270 */
[----:B0-----:R-:W-:Y:S01]  /*4290*/  FMUL R11, R46, R23 ;  /* 0x000000172e0b7220 */ /* 0x001fe20000400000 */
[----:B------:R-:W-:-:S02]  /*42a0*/  F2FP.TF32.F32.PACK_B R3, R3 ;  /* 0x00000003ff03723e */ /* 0x000fc400024050ff */
[----:B------:R-:W-:Y:S02]  /*42b0*/  F2FP.TF32.F32.PACK_B R45, R45 ;  /* 0x0000002dff2d723e */ /* 0x000fe400024050ff */
[----:B------:R-:W-:Y:S01]  /*42c0*/  ISETP.GT.AND P5, PT, R0, 0x8, P5 ;  /* 0x000000080000780c */ /* 0x000fe20002fa4270 */
[----:B------:R0:W-:Y:S01]  /*42d0*/  @P1 STG.E desc[UR52][R6.64+0x80], R3 ;  /* 0x0000800306001986 */ /* 0x0001e2000c101934 */
[C---:B------:R-:W-:Y:S02]  /*42e0*/  ISETP.GT.AND P1, PT, R2.reuse, 0x38, PT ;  /* 0x000000380200780c */ /* 0x040fe40003f24270 */
[----:B------:R-:W-:Y:S01]  /*42f0*/  F2FP.TF32.F32.PACK_B R11, R11 ;  /* 0x0000000bff0b723e */ /* 0x000fe200024050ff */
[----:B------:R-:W-:Y:S01]  /*4300*/  @P3 STG.E desc[UR52][R6.64+0x84], R43 ;  /* 0x0000842b06003986 */ /* 0x000fe2000c101934 */
[C---:B------:R-:W-:Y:S02]  /*4310*/  ISETP.GT.AND P3, PT, R2.reuse, 0x30, PT ;  /* 0x000000300200780c */ /* 0x040fe40003f64270 */
[----:B------:R-:W-:Y:S01]  /*4320*/  F2FP.TF32.F32.PACK_B R47, R47 ;  /* 0x0000002fff2f723e */ /* 0x000fe200024050ff */
[----:B------:R1:W-:Y:S01]  /*4330*/  @P2 STG.E desc[UR52][R4.64+0xa0], R9 ;  /* 0x0000a00904002986 */ /* 0x0003e2000c101934 */
[----:B------:R-:W-:-:S02]  /*4340*/  ISETP.GT.AND P2, PT, R2, 0x31, PT ;  /* 0x000000310200780c */ /* 0x000fc40003f44270 */
[----:B------:R-:W-:Y:S01]  /*4350*/  F2FP.TF32.F32.PACK_B R49, R49 ;  /* 0x00000031ff31723e */ /* 0x000fe200024050ff */
[----:B------:R-:W-:Y:S01]  /*4360*/  @P0 STG.E desc[UR52][R4.64+0xa4], R45 ;  /* 0x0000a42d04000986 */ /* 0x000fe2000c101934 */
[----:B------:R-:W-:Y:S01]  /*4370*/  ISETP.GT.AND P0, PT, R2, 0x39, PT ;  /* 0x000000390200780c */ /* 0x000fe20003f04270 */
[----:B------:R-:W-:Y:S01]  /*4380*/  @P4 IMAD.MOV.U32 R2, RZ, RZ, R6 ;  /* 0x000000ffff024224 */ /* 0x000fe200078e0006 */
[----:B------:R-:W-:Y:S01]  /*4390*/  F2FP.TF32.F32.PACK_B R13, R13 ;  /* 0x0000000dff0d723e */ /* 0x000fe200024050ff */
[----:B0-----:R-:W-:Y:S01]  /*43a0*/  @P4 IMAD.MOV.U32 R3, RZ, RZ, R7 ;  /* 0x000000ffff034224 */ /* 0x001fe200078e0007 */
[----:B------:R-:W-:Y:S02]  /*43b0*/  F2FP.TF32.F32.PACK_B R51, R51 ;  /* 0x00000033ff33723e */ /* 0x000fe400024050ff */
[----:B------:R-:W-:Y:S01]  /*43c0*/  F2FP.TF32.F32.PACK_B R15, R15 ;  /* 0x0000000fff0f723e */ /* 0x000fe200024050ff */
[----:B-1----:R-:W-:Y:S01]  /*43d0*/  FMUL R9, R48, R23 ;  /* 0x0000001730097220 */ /* 0x002fe20000400000 */
[----:B------:R0:W-:Y:S01]  /*43e0*/  @P4 STG.E desc[UR52][R2.64+0xa0], R11 ;  /* 0x0000a00b02004986 */ /* 0x0001e2000c101934 */
[----:B------:R-:W-:-:S02]  /*43f0*/  ISETP.GT.AND P4, PT, R0, RZ, P3 ;  /* 0x000000ff0000720c */ /* 0x000fc40001f84270 */
[----:B------:R-:W-:Y:S02]  /*4400*/  ISETP.GT.AND P3, PT, R0, 0x8, P3 ;  /* 0x000000080000780c */ /* 0x000fe40001f64270 */
[----:B------:R-:W-:Y:S02]  /*4410*/  F2FP.TF32.F32.PACK_B R9, R9 ;  /* 0x00000009ff09723e */ /* 0x000fe400024050ff */
[----:B------:R-:W-:Y:S02]  /*4420*/  F2FP.TF32.F32.PACK_B R53, R53 ;  /* 0x00000035ff35723e */ /* 0x000fe400024050ff */
[----:B------:R-:W-:Y:S01]  /*4430*/  F2FP.TF32.F32.PACK_B R55, R55 ;  /* 0x00000037ff37723e */ /* 0x000fe200024050ff */
[----:B0-----:R-:W-:Y:S02]  /*4440*/  @P5 IMAD.MOV.U32 R2, RZ, RZ, R6 ;  /* 0x000000ffff025224 */ /* 0x001fe400078e0006 */
[----:B------:R-:W-:Y:S01]  /*4450*/  FMUL R11, R54, R23 ;  /* 0x00000017360b7220 */ /* 0x000fe20000400000 */
[----:B------:R-:W-:-:S04]  /*4460*/  @P5 IMAD.MOV.U32 R3, RZ, RZ, R7 ;  /* 0x000000ffff035224 */ /* 0x000fc800078e0007 */
[----:B------:R-:W-:Y:S01]  /*4470*/  F2FP.TF32.F32.PACK_B R11, R11 ;  /* 0x0000000bff0b723e */ /* 0x000fe200024050ff */
[----:B------:R0:W-:Y:S01]  /*4480*/  @P5 STG.E desc[UR52][R2.64+0xa4], R47 ;  /* 0x0000a42f02005986 */ /* 0x0001e2000c101934 */
[C---:B------:R-:W-:Y:S02]  /*4490*/  ISETP.GT.AND P5, PT, R0.reuse, RZ, P2 ;  /* 0x000000ff0000720c */ /* 0x040fe400017a4270 */
[----:B------:R-:W-:Y:S01]  /*44a0*/  ISETP.GT.AND P2, PT, R0, 0x8, P2 ;  /* 0x000000080000780c */ /* 0x000fe20001744270 */
[----:B0-----:R-:W-:Y:S02]  /*44b0*/  @P4 IMAD.MOV.U32 R2, RZ, RZ, R4 ;  /* 0x000000ffff024224 */ /* 0x001fe400078e0004 */
[----:B------:R-:W-:-:S05]  /*44c0*/  @P4 IMAD.MOV.U32 R3, RZ, RZ, R5 ;  /* 0x000000ffff034224 */ /* 0x000fca00078e0005 */
        /* <DEDUP_REMOVED lines=10> */
[----:B------:R0:W-:Y:S02]  /*4570*/  @P3 STG.E desc[UR52][R2.64+0xc0], R13 ;  /* 0x0000c00d02003986 */ /* 0x0001e4000c101934 */
[----:B0-----:R-:W-:Y:S02]  /*4580*/  @P2 IMAD.MOV.U32 R2, RZ, RZ, R6 ;  /* 0x000000ffff022224 */ /* 0x001fe400078e0006 */
[----:B------:R-:W-:-:S05]  /*4590*/  @P2 IMAD.MOV.U32 R3, RZ, RZ, R7 ;  /* 0x000000ffff032224 */ /* 0x000fca00078e0007 */
[----:B------:R0:W-:Y:S02]  /*45a0*/  @P2 STG.E desc[UR52][R2.64+0xc4], R51 ;  /* 0x0000c43302002986 */ /* 0x0001e4000c101934 */
[----:B0-----:R-:W-:Y:S02]  /*45b0*/  @P4 IMAD.MOV.U32 R2, RZ, RZ, R4 ;  /* 0x000000ffff024224 */ /* 0x001fe400078e0004 */
[----:B------:R-:W-:-:S05]  /*45c0*/  @P4 IMAD.MOV.U32 R3, RZ, RZ, R5 ;  /* 0x000000ffff034224 */ /* 0x000fca00078e0005 */
[----:B------:R0:W-:Y:S04]  /*45d0*/  @P4 STG.E desc[UR52][R2.64+0xe0], R15 ;  /* 0x0000e00f02004986 */ /* 0x0001e8000c101934 */
[----:B------:R1:W-:Y:S01]  /*45e0*/  @P5 STG.E desc[UR52][R4.64+0xe4], R53 ;  /* 0x0000e43504005986 */ /* 0x0003e2000c101934 */
[----:B0-----:R-:W-:Y:S02]  /*45f0*/  @P1 IMAD.MOV.U32 R2, RZ, RZ, R6 ;  /* 0x000000ffff021224 */ /* 0x001fe400078e0006 */
[----:B------:R-:W-:-:S05]  /*4600*/  @P1 IMAD.MOV.U32 R3, RZ, RZ, R7 ;  /* 0x000000ffff031224 */ /* 0x000fca00078e0007 */
[----:B------:R1:W-:Y:S04]  /*4610*/  @P1 STG.E desc[UR52][R2.64+0xe0], R11 ;  /* 0x0000e00b02001986 */ /* 0x0003e8000c101934 */
[----:B------:R1:W-:Y:S02]  /*4620*/  @P0 STG.E desc[UR52][R6.64+0xe4], R55 ;  /* 0x0000e43706000986 */ /* 0x0003e4000c101934 */
.L_x_97:
[----:B------:R-:W-:Y:S05]  /*4630*/  BSYNC B0 ;  /* 0x0000000000007941 */ /* 0x000fea0003800000 */
.L_x_35:
[----:B-1----:R-:W-:Y:S01]  /*4640*/  IMAD.U32 R2, RZ, RZ, UR50 ;  /* 0x00000032ff027e24 */ /* 0x002fe2000f8e00ff */
[----:B------:R-:W-:Y:S01]  /*4650*/  ULDC.64 UR4, c[0x0][0x650] ;  /* 0x0001940000047ab9 */ /* 0x000fe20000000a00 */
[----:B------:R-:W-:Y:S01]  /*4660*/  IMAD.U32 R0, RZ, RZ, UR37 ;  /* 0x00000025ff007e24 */ /* 0x000fe2000f8e00ff */
[----:B------:R1:W-:Y:S01]  /*4670*/  SYNCS.ARRIVE.TRANS64.A1T0 RZ, [R63+UR44], RZ ;  /* 0x000000ff3fff79a7 */ /* 0x0003e2000810002c */
[----:B------:R-:W-:Y:S01]  /*4680*/  IMAD.U32 R3, RZ, RZ, UR51 ;  /* 0x00000033ff037e24 */ /* 0x000fe2000f8e00ff */
[C---:B------:R-:W-:Y:S01]  /*4690*/  LEA R16, P0, R2.reuse, R16, 0x1 ;  /* 0x0000001002107211 */ /* 0x040fe200078008ff */
[----:B-----5:R-:W-:Y:S02]  /*46a0*/  IMAD.MOV.U32 R18, RZ, RZ, -0x1 ;  /* 0xffffffffff127424 */ /* 0x020fe400078e00ff */
[----:B--2---:R-:W-:Y:S01]  /*46b0*/  IMAD.MOV.U32 R19, RZ, RZ, -0x1 ;  /* 0xffffffffff137424 */ /* 0x004fe200078e00ff */
[----:B------:R-:W-:Y:S01]  /*46c0*/  LEA.HI.X R17, R2, R17, R0, 0x1, P0 ;  /* 0x0000001102117211 */ /* 0x000fe200000f0c00 */
[----:B------:R-:W-:Y:S01]  /*46d0*/  IMAD.MOV.U32 R2, RZ, RZ, -0x1 ;  /* 0xffffffffff027424 */ /* 0x000fe200078e00ff */
[----:B------:R-:W-:-:S02]  /*46e0*/  ISETP.GE.U32.AND P0, PT, R16, UR4, PT ;  /* 0x0000000410007c0c */ /* 0x000fc4000bf06070 */
[----:B------:R-:W-:Y:S02]  /*46f0*/  PRMT R0, RZ, 0x7610, R0 ;  /* 0x00007610ff007816 */ /* 0x000fe40000000000 */
[----:B------:R-:W-:-:S13]  /*4700*/  ISETP.GE.U32.AND.EX P0, PT, R17, UR5, PT, P0 ;  /* 0x0000000511007c0c */ /* 0x000fda000bf06100 */
[----:B-1----:R-:W-:Y:S05]  /*4710*/  @P0 BRA `(.L_x_98) ;  /* 0x00000004008c0947 */ /* 0x002fea0003800000 */
[----:B------:R-:W1:Y:S01]  /*4720*/  S2UR UR6, SR_CTAID.X ;  /* 0x00000000000679c3 */ /* 0x000e620000002500 */
[----:B------:R-:W-:Y:S01]  /*4730*/  ULDC.64 UR4, c[0x0][0x628] ;  /* 0x00018a0000047ab9 */ /* 0x000fe20000000a00 */
[----:B------:R-:W-:Y:S01]  /*4740*/  ULDC UR7, c[0x0][0x150] ;  /* 0x0000540000077ab9 */ /* 0x000fe20000000800 */
[----:B------:R-:W-:Y:S01]  /*4750*/  ISETP.NE.U32.AND P0, PT, RZ, UR4, PT ;  /* 0x00000004ff007c0c */ /* 0x000fe2000bf05070 */
[----:B------:R-:W-:Y:S01]  /*4760*/  ULDC UR15, c[0x0][0x630] ;  /* 0x00018c00000f7ab9 */ /* 0x000fe20000000800 */
[C---:B------:R-:W-:Y:S01]  /*4770*/  R2UR UR16, R16.reuse ;  /* 0x00000000101072ca */ /* 0x040fe200000e0000 */
[----:B------:R-:W-:Y:S01]  /*4780*/  ULDC UR18, c[0x0][0x154] ;  /* 0x0000550000127ab9 */ /* 0x000fe20000000800 */
[----:B------:R-:W-:Y:S01]  /*4790*/  ISETP.NE.AND.EX P0, PT, RZ, UR5, PT, P0 ;  /* 0x00000005ff007c0c */ /* 0x000fe2000bf05300 */
[----:B------:R-:W2:Y:S01]  /*47a0*/  S2UR UR20, SR_CTAID.Y ;  /* 0x00000000001479c3 */ /* 0x000ea20000002600 */
[----:B------:R-:W-:Y:S02]  /*47b0*/  R2UR UR17, R17 ;  /* 0x00000000111172ca */ /* 0x000fe400000e0000 */
[----:B------:R-:W-:-:S02]  /*47c0*/  R2UR UR12, R16 ;  /* 0x00000000100c72ca */ /* 0x000fc400000e0000 */
[----:B------:R-:W-:Y:S02]  /*47d0*/  R2UR UR13, R17 ;  /* 0x00000000110d72ca */ /* 0x000fe400000e0000 */
[----:B-1----:R-:W-:-:S05]  /*47e0*/  I2FP.F32.U32 R0, UR6 ;  /* 0x0000000600007c45 */ /* 0x002fca0008201000 */
[----:B------:R-:W-:-:S04]  /*47f0*/  FMUL R0, R0, UR7 ;  /* 0x0000000700007c20 */ /* 0x000fc80008400000 */
[----:B------:R1:W0:Y:S01]  /*4800*/  F2I.U32.TRUNC.NTZ R2, R0 ;  /* 0x0000000000027305 */ /* 0x000222000020f000 */
[----:B--2---:R-:W-:Y:S05]  /*4810*/  @!P0 BRA `(.L_x_99) ;  /* 0x0000000000308947 */ /* 0x004fea0003800000 */
        /* <DEDUP_REMOVED lines=12> */
.L_x_99:
[----:B------:R-:W-:Y:S01]  /*48e0*/  USHF.R.U64 UR12, UR12, UR15, UR13 ;  /* 0x0000000f0c0c7299 */ /* 0x000fe2000800120d */
[----:B-1----:R-:W-:Y:S01]  /*48f0*/  I2FP.F32.U32 R0, UR20 ;  /* 0x0000001400007c45 */ /* 0x002fe20008201000 */
[----:B------:R-:W-:Y:S02]  /*4900*/  USHF.R.U32.HI UR4, URZ, UR15, UR13 ;  /* 0x0000000f3f047299 */ /* 0x000fe4000801160d */
[----:B------:R-:W-:Y:S02]  /*4910*/  UIADD3 UR7, UP0, URZ, -UR12, URZ ;  /* 0x8000000c3f077290 */ /* 0x000fe4000ff1e03f */
[----:B------:R-:W-:Y:S01]  /*4920*/  FMUL R0, R0, UR18 ;  /* 0x0000001200007c20 */ /* 0x000fe20008400000 */
[----:B------:R-:W-:Y:S01]  /*4930*/  ULDC.64 UR10, c[0x0][0x620] ;  /* 0x00018800000a7ab9 */ /* 0x000fe20000000a00 */
[----:B------:R-:W-:Y:S01]  /*4940*/  UIADD3.X UR4, URZ, ~UR4, URZ, UP0, !UPT ;  /* 0x800000043f047290 */ /* 0x000fe200087fe43f */
[----:B------:R-:W-:Y:S01]  /*4950*/  UMOV UR8, UR16 ;  /* 0x0000001000087c82 */ /* 0x000fe20008000000 */
[----:B------:R-:W-:-:S02]  /*4960*/  UMOV UR9, UR17 ;  /* 0x0000001100097c82 */ /* 0x000fc40008000000 */
[----:B------:R-:W1:Y:S01]  /*4970*/  F2I.U32.TRUNC.NTZ R0, R0 ;  /* 0x0000000000007305 */ /* 0x000e62000020f000 */
[----:B------:R-:W-:Y:S01]  /*4980*/  UIMAD UR4, UR4, UR10, URZ ;  /* 0x0000000a040472a4 */ /* 0x000fe2000f8e023f */
[----:B0-----:R-:W-:Y:S01]  /*4990*/  R2UR UR17, R2 ;  /* 0x00000000021172ca */ /* 0x001fe200000e0000 */
[----:B------:R-:W-:Y:S02]  /*49a0*/  UIMAD.WIDE.U32 UR8, UR7, UR10, UR8 ;  /* 0x0000000a070872a5 */ /* 0x000fe4000f8e0008 */
[----:B------:R-:W-:Y:S01]  /*49b0*/  UIMAD UR7, UR7, UR11, UR4 ;  /* 0x0000000b070772a4 */ /* 0x000fe2000f8e0204 */
[----:B------:R-:W-:Y:S01]  /*49c0*/  ULDC UR23, c[0x0][0x658] ;  /* 0x0001960000177ab9 */ /* 0x000fe20000000800 */
[----:B------:R-:W-:Y:S02]  /*49d0*/  UMOV UR15, 0xffffffff ;  /* 0xffffffff000f7882 */ /* 0x000fe40000000000 */
[----:B------:R-:W-:Y:S01]  /*49e0*/  UIADD3 UR7, UR9, UR7, URZ ;  /* 0x0000000709077290 */ /* 0x000fe2000fffe03f */
[----:B------:R-:W-:Y:S01]  /*49f0*/  ULDC UR10, c[0x0][0x618] ;  /* 0x00018600000a7ab9 */ /* 0x000fe20000000800 */
[----:B------:R-:W-:Y:S01]  /*4a00*/  ULDC.64 UR4, c[0x0][0x640] ;  /* 0x0001900000047ab9 */ /* 0x000fe20000000a00 */
[----:B------:R-:W-:Y:S01]  /*4a10*/  USHF.L.U32 UR19, UR15, UR23, URZ ;  /* 0x000000170f137299 */ /* 0x000fe2000800063f */
[----:B------:R-:W-:Y:S01]  /*4a20*/  ISETP.NE.U32.AND P0, PT, RZ, UR4, PT ;  /* 0x00000004ff007c0c */ /* 0x000fe2000bf05070 */
[----:B------:R-:W-:Y:S01]  /*4a30*/  USHF.R.U64 UR15, UR8, UR10, UR7 ;  /* 0x0000000a080f7299 */ /* 0x000fe20008001207 */
[----:B-1----:R-:W-:Y:S01]  /*4a40*/  R2UR UR11, R0 ;  /* 0x00000000000b72ca */ /* 0x002fe200000e0000 */
[----:B------:R-:W-:Y:S01]  /*4a50*/  USHF.R.U32.HI UR7, URZ, UR10, UR7 ;  /* 0x0000000a3f077299 */ /* 0x000fe20008011607 */
[----:B------:R-:W-:Y:S01]  /*4a60*/  ISETP.NE.AND.EX P0, PT, RZ, UR5, PT, P0 ;  /* 0x00000005ff007c0c */ /* 0x000fe2000bf05300 */
[----:B------:R-:W-:Y:S01]  /*4a70*/  ULDC UR22, c[0x0][0x608] ;  /* 0x0001820000167ab9 */ /* 0x000fe20000000800 */
[----:B------:R-:W-:-:S02]  /*4a80*/  UIADD3 UR8, -UR17, URZ, URZ ;  /* 0x0000003f11087290 */ /* 0x000fc4000fffe13f */
[----:B------:R-:W-:Y:S02]  /*4a90*/  USHF.R.U64 UR18, UR15, UR22, UR7 ;  /* 0x000000160f127299 */ /* 0x000fe40008001207 */
[----:B------:R-:W-:Y:S01]  /*4aa0*/  USHF.R.U32.HI UR7, URZ, UR22, UR7 ;  /* 0x000000163f077299 */ /* 0x000fe20008011607 */
[----:B------:R-:W-:Y:S01]  /*4ab0*/  UMOV UR16, 0x1 ;  /* 0x0000000100107882 */ /* 0x000fe20000000000 */
[----:B------:R-:W-:Y:S02]  /*4ac0*/  ULDC UR21, c[0x0][0x144] ;  /* 0x0000510000157ab9 */ /* 0x000fe40000000800 */
[----:B------:R-:W-:Y:S01]  /*4ad0*/  USHF.R.U64 UR17, UR18, UR23, UR7 ;  /* 0x0000001712117299 */ /* 0x000fe20008001207 */
[----:B------:R-:W-:Y:S01]  /*4ae0*/  ULDC UR13, c[0x0][0x600] ;  /* 0x00018000000d7ab9 */ /* 0x000fe20000000800 */
[----:B------:R-:W-:Y:S02]  /*4af0*/  UIADD3 UR22, -UR11, URZ, URZ ;  /* 0x0000003f0b167290 */ /* 0x000fe4000fffe13f */
[----:B------:R-:W-:-:S02]  /*4b00*/  USHF.L.U32 UR16, UR16, UR23, URZ ;  /* 0x0000001710107299 */ /* 0x000fc4000800063f */
[----:B------:R-:W-:Y:S02]  /*4b10*/  USHF.R.U32.HI UR11, URZ, UR23, UR7 ;  /* 0x000000173f0b7299 */ /* 0x000fe40008011607 */
[----:B------:R-:W-:Y:S02]  /*4b20*/  UIADD3 UR14, UR13, -0x1, URZ ;  /* 0xffffffff0d0e7890 */ /* 0x000fe4000fffe03f */
[----:B------:R-:W-:Y:S02]  /*4b30*/  ULOP3.LUT UR19, URZ, UR19, URZ, 0x33, !UPT ;  /* 0x000000133f137292 */ /* 0x000fe4000f8e333f */
[----:B------:R-:W-:Y:S01]  /*4b40*/  UIMAD UR23, UR21, UR8, UR6 ;  /* 0x00000008151772a4 */ /* 0x000fe2000f8e0206 */
[----:B------:R-:W-:Y:S01]  /*4b50*/  ULDC UR26, c[0x0][0x148] ;  /* 0x00005200001a7ab9 */ /* 0x000fe20000000800 */
[----:B------:R-:W-:Y:S01]  /*4b60*/  ULDC UR24, c[0x0][0x648] ;  /* 0x0001920000187ab9 */ /* 0x000fe20000000800 */
[----:B------:R-:W-:Y:S01]  /*4b70*/  ULDC UR25, c[0x0][0x638] ;  /* 0x00018e0000197ab9 */ /* 0x000fe20000000800 */
        /* <DEDUP_REMOVED lines=12> */
.L_x_100:
[----:B------:R-:W-:Y:S01]  /*4c40*/  UISETP.NE.AND UP0, UPT, UR38, URZ, UPT ;  /* 0x0000003f2600728c */ /* 0x000fe2000bf05270 */
[----:B------:R-:W-:Y:S01]  /*4c50*/  IMAD.MOV.U32 R0, RZ, RZ, 0x1 ;  /* 0x00000001ff007424 */ /* 0x000fe200078e00ff */
[----:B------:R-:W-:Y:S01]  /*4c60*/  USHF.R.U64 UR4, UR10, UR24, UR11 ;  /* 0x000000180a047299 */ /* 0x000fe2000800120b */
[----:B------:R-:W-:Y:S01]  /*4c70*/  IMAD.U32 R19, RZ, RZ, UR12 ;  /* 0x0000000cff137e24 */ /* 0x000fe2000f8e00ff */
[----:B------:R-:W-:Y:S02]  /*4c80*/  ULOP3.LUT UR19, UR18, UR19, URZ, 0xc0, !UPT ;  /* 0x0000001312137292 */ /* 0x000fe4000f8ec03f */
[----:B------:R-:W-:Y:S02]  /*4c90*/  UIADD3 UR5, -UR4, URZ, URZ ;  /* 0x0000003f04057290 */ /* 0x000fe4000fffe13f */
[----:B------:R-:W-:Y:S02]  /*4ca0*/  ULOP3.LUT UR14, UR15, UR14, URZ, 0xc0, !UPT ;  /* 0x0000000e0f0e7292 */ /* 0x000fe4000f8ec03f */
[----:B------:R-:W-:-:S02]  /*4cb0*/  UIMAD UR4, UR16, UR4, UR19 ;  /* 0x00000004100472a4 */ /* 0x000fc4000f8e0213 */
[----:B------:R-:W-:Y:S02]  /*4cc0*/  @UP0 UIMAD UR23, UR26, UR22, UR20 ;  /* 0x000000161a1702a4 */ /* 0x000fe4000f8e0214 */
[----:B------:R-:W-:-:S03]  /*4cd0*/  UIMAD UR17, UR5, UR25, UR17 ;  /* 0x00000019051172a4 */ /* 0x000fc6000f8e0211 */
[----:B------:R-:W-:Y:S01]  /*4ce0*/  ULDC UR5, c[0x0][0x610] ;  /* 0x0001840000057ab9 */ /* 0x000fe20000000800 */
[----:B------:R-:W-:Y:S02]  /*4cf0*/  UIMAD UR17, UR17, UR13, UR14 ;  /* 0x0000000d111172a4 */ /* 0x000fe4000f8e020e */
[----:B------:R-:W-:-:S04]  /*4d00*/  UIMAD UR4, UR4, UR5, UR23 ;  /* 0x00000005040472a4 */ /* 0x000fc8000f8e0217 */
[----:B------:R-:W-:Y:S02]  /*4d10*/  USEL UR5, UR17, UR4, !UP0 ;  /* 0x0000000411057287 */ /* 0x000fe4000c000000 */
[----:B------:R-:W-:-:S04]  /*4d20*/  USEL UR4, UR4, UR17, !UP0 ;  /* 0x0000001104047287 */ /* 0x000fc8000c000000 */
[----:B------:R-:W-:Y:S02]  /*4d30*/  IMAD.U32 R2, RZ, RZ, UR5 ;  /* 0x00000005ff027e24 */ /* 0x000fe4000f8e00ff */
[----:B------:R-:W-:-:S07]  /*4d40*/  IMAD.U32 R18, RZ, RZ, UR4 ;  /* 0x00000004ff127e24 */ /* 0x000fce000f8e00ff */
.L_x_98:
[----:B------:R-:W-:Y:S02]  /*4d50*/  LOP3.LUT P0, RZ, R0, 0xff, RZ, 0xc0, !PT ;  /* 0x000000ff00ff7812 */ /* 0x000fe4000780c0ff */
[----:B------:R-:W-:-:S11]  /*4d60*/  LOP3.LUT R70, R70, 0x1, RZ, 0x3c, !PT ;  /* 0x0000000146467812 */ /* 0x000fd600078e3cff */
[----:B------:R-:W-:Y:S05]  /*4d70*/  @P0 BRA `(.L_x_101) ;  /* 0xffffffc800880947 */ /* 0x000fea000383ffff */
[----:B------:R-:W-:Y:S05]  /*4d80*/  EXIT ;  /* 0x000000000000794d */ /* 0x000fea0003800000 */
.L_x_16:
[----:B------:R-:W-:-:S08]  /*4d90*/  ISETP.NE.AND P0, PT, RZ, UR6, PT ;  /* 0x00000006ff007c0c */ /* 0x000fd0000bf05270 */
[----:B-----5:R-:W0:-:S00]  /*4da0*/  USETMAXREG.DEALLOC.CTAPOOL 0x28 ;  /* 0x00000028000079c8 */ /* 0x020e0000080e0500 */
[----:B------:R-:W-:Y:S05]  /*4db0*/  @P0 EXIT ;  /* 0x000000000000094d */ /* 0x000fea0003800000 */
[----:B0-----:R-:W-:Y:S01]  /*4dc0*/  LOP3.LUT P0, RZ, R0, 0xff, RZ, 0xc0, !PT ;  /* 0x000000ff00ff7812 */ /* 0x001fe2000780c0ff */
[----:B------:R-:W-:Y:S02]  /*4dd0*/  IMAD.MOV.U32 R8, RZ, RZ, 0x1 ;  /* 0x00000001ff087424 */ /* 0x000fe400078e00ff */
[----:B------:R-:W-:-:S10]  /*4de0*/  IMAD.MOV.U32 R0, RZ, RZ, RZ ;  /* 0x000000ffff007224 */ /* 0x000fd400078e00ff */
[----:B------:R-:W-:Y:S05]  /*4df0*/  @!P0 BRA `(.L_x_102) ;  /* 0x0000000c00348947 */ /* 0x000fea0003800000 */
[----:B------:R-:W0:Y:S01]  /*4e00*/  S2UR UR8, SR_CgaCtaId ;  /* 0x00000000000879c3 */ /* 0x000e220000008800 */
[----:B------:R-:W-:Y:S01]  /*4e10*/  LOP3.LUT P0, RZ, R3, 0x1f, RZ, 0xc0, !PT ;  /* 0x0000001f03ff7812 */ /* 0x000fe2000780c0ff */
[----:B------:R-:W-:Y:S01]  /*4e20*/  ULDC UR5, c[0x0][0x658] ;  /* 0x0001960000057ab9 */ /* 0x000fe20000000800 */
[----:B------:R-:W-:Y:S01]  /*4e30*/  UMOV UR6, 0xffffffff ;  /* 0xffffffff00067882 */ /* 0x000fe20000000000 */
[----:B------:R-:W-:Y:S01]  /*4e40*/  BSSY B0, `(.L_x_102) ;  /* 0x00000c8000007945 */ /* 0x000fe20003800000 */
[----:B------:R-:W-:Y:S01]  /*4e50*/  USHF.L.U32 UR6, UR6, UR5, URZ ;  /* 0x0000000506067299 */ /* 0x000fe2000800063f */
[C---:B------:R-:W-:Y:S01]  /*4e60*/  ISETP.NE.AND P3, PT, R4.reuse, RZ, PT ;  /* 0x000000ff0400720c */ /* 0x040fe20003f65270 */
[----:B------:R-:W-:Y:S01]  /*4e70*/  IMAD.MOV.U32 R10, RZ, RZ, 0x1 ;  /* 0x00000001ff0a7424 */ /* 0x000fe200078e00ff */
[----:B------:R-:W-:Y:S01]  /*4e80*/  ISETP.NE.OR P0, PT, R4, RZ, !P0 ;  /* 0x000000ff0400720c */ /* 0x000fe20004705670 */
[----:B------:R-:W-:Y:S01]  /*4e90*/  IMAD.MOV.U32 R8, RZ, RZ, 0x1 ;  /* 0x00000001ff087424 */ /* 0x000fe200078e00ff */
[----:B------:R-:W-:Y:S01]  /*4ea0*/  ULDC UR4, c[0x0][0x600] ;  /* 0x0001800000047ab9 */ /* 0x000fe20000000800 */
[----:B------:R-:W-:Y:S01]  /*4eb0*/  IMAD.MOV.U32 R0, RZ, RZ, RZ ;  /* 0x000000ffff007224 */ /* 0x000fe200078e00ff */
[----:B------:R-:W-:Y:S01]  /*4ec0*/  UMOV UR7, 0x1 ;  /* 0x0000000100077882 */ /* 0x000fe20000000000 */
[----:B------:R-:W-:-:S02]  /*4ed0*/  UIADD3 UR22, UR39, 0x1, URZ ;  /* 0x0000000127167890 */ /* 0x000fc4000fffe03f */
[----:B------:R-:W-:Y:S02]  /*4ee0*/  ULOP3.LUT UR23, UR36, 0x2, URZ, 0xfc, !UPT ;  /* 0x0000000224177892 */ /* 0x000fe4000f8efc3f */
[----:B------:R-:W-:Y:S02]  /*4ef0*/  UIADD3 UR4, UR4, -0x1, URZ ;  /* 0xffffffff04047890 */ /* 0x000fe4000fffe03f */
[----:B------:R-:W-:Y:S02]  /*4f00*/  USHF.L.U32 UR5, UR7, UR5, URZ ;  /* 0x0000000507057299 */ /* 0x000fe4000800063f */
[----:B------:R-:W-:Y:S01]  /*4f10*/  ULOP3.LUT UR6, URZ, UR6, URZ, 0x33, !UPT ;  /* 0x000000063f067292 */ /* 0x000fe2000f8e333f */
[----:B------:R-:W-:Y:S01]  /*4f20*/  ULDC.64 UR20, c[0x0][0x198] ;  /* 0x0000660000147ab9 */ /* 0x000fe20000000a00 */
[----:B0-----:R-:W-:-:S10]  /*4f30*/  IMAD.U32 R9, RZ, RZ, UR8 ;  /* 0x00000008ff097e24 */ /* 0x001fd4000f8e00ff */
.L_x_114:
[----:B------:R-:W-:-:S03]  /*4f40*/  UMOV UR7, 0xffffffff ;  /* 0xffffffff00077882 */ /* 0x000fc60000000000 */
[----:B------:R-:W-:Y:S05]  /*4f50*/  BRA.DIV UR7, `(.L_x_103) ;  /* 0x0000000e07f47947 */ /* 0x000fea000b800000 */
[----:B------:R-:W-:-:S13]  /*4f60*/  ELECT P6, URZ, PT ;  /* 0x00000000003f782f */ /* 0x000fda00038c0000 */
.L_x_127:
[----:B------:R-:W0:Y:S01]  /*4f70*/  LDC R3, c[0x0][0x28c] ;  /* 0x0000a300ff037b82 */ /* 0x000e220000000800 */
[----:B------:R-:W-:Y:S01]  /*4f80*/  BSSY B1, `(.L_x_104) ;  /* 0x000003d000017945 */ /* 0x000fe20003800000 */
[----:B0-----:R-:W-:-:S13]  /*4f90*/  ISETP.LT.OR P6, PT, R3, 0x1, !P6 ;  /* 0x000000010300780c */ /* 0x001fda00077c1670 */
[----:B------:R-:W-:Y:S05]  /*4fa0*/  @P6 BRA `(.L_x_105) ;  /* 0x0000000000e86947 */ /* 0x000fea0003800000 */
[----:B------:R-:W-:Y:S02]  /*4fb0*/  IMAD R9, R18, 0x2, R9 ;  /* 0x0000000212097824 */ /* 0x000fe400078e0209 */
[----:B------:R-:W-:Y:S02]  /*4fc0*/  IMAD.SHL.U32 R7, R2, 0x40, RZ ;  /* 0x0000004002077824 */ /* 0x000fe400078e00ff */
[----:B------:R-:W-:Y:S02]  /*4fd0*/  IMAD.MOV.U32 R13, RZ, RZ, RZ ;  /* 0x000000ffff0d7224 */ /* 0x000fe400078e00ff */
[----:B------:R-:W-:Y:S02]  /*4fe0*/  IMAD.U32 R14, RZ, RZ, UR22 ;  /* 0x00000016ff0e7e24 */ /* 0x000fe4000f8e00ff */
[----:B------:R-:W-:Y:S02]  /*4ff0*/  IMAD.MOV.U32 R2, RZ, RZ, R8 ;  /* 0x000000ffff027224 */ /* 0x000fe400078e0008 */
[----:B------:R-:W-:-:S02]  /*5000*/  IMAD.MOV.U32 R4, RZ, RZ, R0 ;  /* 0x000000ffff047224 */ /* 0x000fc400078e0000 */
[----:B------:R-:W-:-:S07]  /*5010*/  IMAD.SHL.U32 R6, R9, 0x20, RZ ;  /* 0x0000002009067824 */ /* 0x000fce00078e00ff */
.L_x_109:
[----:B------:R-:W0:Y:S01]  /*5020*/  S2UR UR7, SR_CgaCtaId ;  /* 0x00000000000779c3 */ /* 0x000e220000008800 */
[----:B------:R-:W-:Y:S02]  /*5030*/  MOV R12, 0x400 ;  /* 0x00000400000c7802 */ /* 0x000fe40000000f00 */
[----:B------:R-:W-:-:S05]  /*5040*/  SHF.L.U32 R3, R2, 0x1f, RZ ;  /* 0x0000001f02037819 */ /* 0x000fca00000006ff */
[----:B------:R-:W1:Y:S01]  /*5050*/  @!P3 LDC R5, c[0x0][0x500] ;  /* 0x00014000ff05bb82 */ /* 0x000e620000000800 */
[----:B0-----:R-:W-:-:S05]  /*5060*/  IMAD.U32 R9, RZ, RZ, UR7 ;  /* 0x00000007ff097e24 */ /* 0x001fca000f8e00ff */
[----:B------:R-:W-:-:S05]  /*5070*/  LEA R11, R9, R12, 0x18 ;  /* 0x0000000c090b7211 */ /* 0x000fca00078ec0ff */
[----:B------:R-:W-:-:S04]  /*5080*/  IMAD R12, R4, 0x8, R11 ;  /* 0x00000008040c7824 */ /* 0x000fc800078e020b */
[----:B------:R-:W0:Y:S02]  /*5090*/  SYNCS.PHASECHK.TRANS64.TRYWAIT P1, [R12+URZ+0x20], R3 ;  /* 0x000020030c0075a7 */ /* 0x000e24000802017f */
[----:B01----:R-:W-:Y:S05]  /*50a0*/  @!P1 BRA `(.L_x_106) ;  /* 0x0000000c00c09947 */ /* 0x003fea0003800000 */
.L_x_128:
[----:B------:R-:W-:Y:S01]  /*50b0*/  UPRMT UR7, UR23, 0x9910, URZ ;  /* 0x0000991017077896 */ /* 0x000fe2000800003f */
[----:B------:R1:W-:Y:S03]  /*50c0*/  @!P3 SYNCS.ARRIVE.TRANS64 RZ, [R12+URZ], R5 ;  /* 0x000000050cffb9a7 */ /* 0x0003e6000800003f */
[----:B------:R-:W-:-:S06]  /*50d0*/  UISETP.NE.AND UP0, UPT, UR7, 0x2, UPT ;  /* 0x000000020700788c */ /* 0x000fcc000bf05270 */
[----:B------:R-:W-:-:S13]  /*50e0*/  PLOP3.LUT P1, PT, PT, PT, UP0, 0x80, 0x0 ;  /* 0x000000000000781c */ /* 0x000fda0003f2f008 */
[----:B-1----:R-:W-:Y:S05]  /*50f0*/  @P1 BRA `(.L_x_107) ;  /* 0x0000000000041947 */ /* 0x002fea0003800000 */
[----:B------:R-:W-:Y:S01]  /*5100*/  BPT.TRAP 0x1 ;  /* 0x000000040000795c */ /* 0x000fe20000300000 */
.L_x_107:
[----:B------:R-:W-:Y:S05]  /*5110*/  @P0 BRA `(.L_x_108) ;  /* 0x0000000000040947 */ /* 0x000fea0003800000 */
[----:B------:R-:W-:Y:S01]  /*5120*/  BPT.TRAP 0x1 ;  /* 0x000000040000795c */ /* 0x000fe20000300000 */
.L_x_108:
[----:B0-----:R-:W-:Y:S01]  /*5130*/  IMAD R3, R4, 0x2, R9 ;  /* 0x0000000204037824 */ /* 0x001fe200078e0209 */
[----:B------:R-:W-:Y:S01]  /*5140*/  R2UR UR9, R12 ;  /* 0x000000000c0972ca */ /* 0x000fe200000e0000 */
[----:B------:R-:W-:Y:S01]  /*5150*/  VIADD R14, R14, 0xffffffff ;  /* 0xffffffff0e0e7836 */ /* 0x000fe20000000000 */
[----:B------:R-:W-:Y:S01]  /*5160*/  UIADD3 UR14, UP0, UR20, 0xf0, URZ ;  /* 0x000000f0140e7890 */ /* 0x000fe2000ff1e03f */
[----:B------:R-:W-:Y:S01]  /*5170*/  IMAD.SHL.U32 R3, R3, 0x400, RZ ;  /* 0x0000040003037824 */ /* 0x000fe200078e00ff */
[----:B------:R-:W-:Y:S01]  /*5180*/  R2UR UR11, R6 ;  /* 0x00000000060b72ca */ /* 0x000fe200000e0000 */
[----:B------:R-:W-:Y:S01]  /*5190*/  UIADD3 UR24, UP1, UR20, 0x1f0, URZ ;  /* 0x000001f014187890 */ /* 0x000fe2000ff3e03f */
[----:B------:R-:W-:Y:S01]  /*51a0*/  R2UR UR10, R13 ;  /* 0x000000000d0a72ca */ /* 0x000fe200000e0000 */
[--C-:B------:R-:W-:Y:S01]  /*51b0*/  IMAD R3, R3, 0x4, R11.reuse ;  /* 0x0000000403037824 */ /* 0x100fe200078e020b */
[----:B------:R-:W-:Y:S01]  /*51c0*/  R2UR UR12, R19 ;  /* 0x00000000130c72ca */ /* 0x000fe200000e0000 */
[C---:B------:R-:W-:Y:S01]  /*51d0*/  IMAD R11, R4.reuse, 0x2000, R11 ;  /* 0x00002000040b7824 */ /* 0x040fe200078e020b */
[----:B------:R-:W-:Y:S01]  /*51e0*/  R2UR UR18, R7 ;  /* 0x00000000071272ca */ /* 0x000fe200000e0000 */
[----:B------:R-:W-:Y:S01]  /*51f0*/  UIADD3.X UR15, URZ, UR21, URZ, UP0, !UPT ;  /* 0x000000153f0f7290 */ /* 0x000fe200087fe43f */
[----:B------:R-:W-:Y:S01]  /*5200*/  R2UR UR7, R3 ;  /* 0x00000000030772ca */ /* 0x000fe200000e0000 */
[----:B------:R-:W-:Y:S01]  /*5210*/  VIADD R4, R4, 0x1 ;  /* 0x0000000104047836 */ /* 0x000fe20000000000 */
[----:B------:R-:W-:Y:S01]  /*5220*/  R2UR UR8, R11 ;  /* 0x000000000b0872ca */ /* 0x000fe200000e0000 */
[----:B------:R-:W-:Y:S01]  /*5230*/  UIADD3.X UR25, URZ, UR21, URZ, UP1, !UPT ;  /* 0x000000153f197290 */ /* 0x000fe20008ffe43f */
[----:B------:R-:W-:Y:S01]  /*5240*/  ISETP.GT.AND P2, PT, R14, 0x1, PT ;  /* 0x000000010e00780c */ /* 0x000fe20003f44270 */
[----:B------:R-:W-:Y:S01]  /*5250*/  UMOV UR19, 0x30000 ;  /* 0x0003000000137882 */ /* 0x000fe20000000000 */
[----:B------:R-:W-:Y:S01]  /*5260*/  UMOV UR16, 0x0 ;  /* 0x0000000000107882 */ /* 0x000fe20000000000 */
[----:B------:R-:W-:Y:S01]  /*5270*/  UMOV UR17, 0x10000000 ;  /* 0x1000000000117882 */ /* 0x000fe20000000000 */
[----:B------:R-:W-:Y:S01]  /*5280*/  ISETP.NE.AND P1, PT, R4, 0x4, PT ;  /* 0x000000040400780c */ /* 0x000fe20003f25270 */
[----:B------:R-:W-:-:S03]  /*5290*/  VIADD R13, R13, 0x20 ;  /* 0x000000200d0d7836 */ /* 0x000fc60000000000 */
[----:B------:R-:W-:Y:S01]  /*52a0*/  SEL R3, RZ, 0x1, P1 ;  /* 0x00000001ff037807 */ /* 0x000fe20000800000 */
[----:B------:R-:W-:Y:S01]  /*52b0*/  UIADD3 UR7, UR7, 0x180, URZ ;  /* 0x0000018007077890 */ /* 0x000fe2000fffe03f */
[----:B------:R-:W-:Y:S01]  /*52c0*/  SEL R4, R4, RZ, P1 ;  /* 0x000000ff04047207 */ /* 0x000fe20000800000 */
[----:B------:R-:W-:Y:S01]  /*52d0*/  UIADD3 UR13, UR8, 0x8180, URZ ;  /* 0x00008180080d7890 */ /* 0x000fe2000fffe03f */
[----:B------:R-:W-:-:S04]  /*52e0*/  LOP3.LUT R2, R2, R3, RZ, 0x3c, !PT ;  /* 0x0000000302027212 */ /* 0x000fc800078e3cff */
[----:B------:R-:W-:Y:S02]  /*52f0*/  UMOV UR8, UR7 ;  /* 0x0000000700087c82 */ /* 0x000fe40008000000 */
[----:B------:R0:W-:Y:S02]  /*5300*/  UTMALDG.3D.MULTICAST [UR8], [UR14], UR19, desc[UR16] ;  /* 0x000010080e0073b4 */ /* 0x0001e40008011813 */
[----:B0-----:R-:W-:Y:S01]  /*5310*/  UMOV UR8, UR13 ;  /* 0x0000000d00087c82 */ /* 0x001fe20008000000 */
[----:B------:R-:W-:Y:S02]  /*5320*/  UMOV UR11, UR18 ;  /* 0x00000012000b7c82 */ /* 0x000fe40008000000 */
[----:B------:R0:W-:Y:S02]  /*5330*/  UTMALDG.3D [UR8], [UR24], desc[UR16] ;  /* 0x00001008180075b4 */ /* 0x0001e40008011000 */
[----:B0-----:R-:W-:Y:S05]  /*5340*/  @P2 BRA `(.L_x_109) ;  /* 0xfffffffc00342947 */ /* 0x001fea000383ffff */
.L_x_105:
[----:B------:R-:W-:Y:S05]  /*5350*/  BSYNC B1 ;  /* 0x0000000000017941 */ /* 0x000fea0003800000 */
.L_x_104:
[----:B------:R-:W-:Y:S01]  /*5360*/  LOP3.LUT P4, RZ, R10, 0xff, RZ, 0xc0, !PT ;  /* 0x000000ff0aff7812 */ /* 0x000fe2000788c0ff */
[----:B------:R-:W-:Y:S01]  /*5370*/  VIADD R0, R0, UR39 ;  /* 0x0000002700007c36 */ /* 0x000fe20008000000 */
[----:B------:R-:W-:Y:S01]  /*5380*/  ULDC.64 UR8, c[0x0][0x650] ;  /* 0x0001940000087ab9 */ /* 0x000fe20000000a00 */
[----:B------:R-:W-:Y:S01]  /*5390*/  IMAD.U32 R3, RZ, RZ, UR39 ;  /* 0x00000027ff037e24 */ /* 0x000fe2000f8e00ff */
[----:B------:R-:W-:Y:S01]  /*53a0*/  BSSY B1, `(.L_x_110) ;  /* 0x000006f000017945 */ /* 0x000fe20003800000 */
[----:B------:R-:W-:Y:S01]  /*53b0*/  IMAD.MOV.U32 R18, RZ, RZ, -0x1 ;  /* 0xffffffffff127424 */ /* 0x000fe200078e00ff */
[----:B------:R-:W-:Y:S01]  /*53c0*/  SHF.R.U32.HI R2, RZ, 0x2, R0 ;  /* 0x00000002ff027819 */ /* 0x000fe20000011600 */
[----:B------:R-:W-:Y:S01]  /*53d0*/  IMAD.MOV.U32 R19, RZ, RZ, -0x1 ;  /* 0xffffffffff137424 */ /* 0x000fe200078e00ff */
[----:B------:R-:W-:Y:S02]  /*53e0*/  ISETP.GT.U32.AND P1, PT, R0, 0x3, PT ;  /* 0x000000030000780c */ /* 0x000fe40003f24070 */
[----:B------:R-:W-:-:S02]  /*53f0*/  LOP3.LUT R2, R2, 0x1, RZ, 0xc0, !PT ;  /* 0x0000000102027812 */ /* 0x000fc400078ec0ff */
[C---:B------:R-:W-:Y:S01]  /*5400*/  ISETP.LT.U32.AND P1, PT, R3.reuse, 0x4, P1 ;  /* 0x000000040300780c */ /* 0x040fe20000f21070 */
[----:B------:R-:W0:Y:S01]  /*5410*/  @P4 S2R R9, SR_CgaCtaId ;  /* 0x0000000000094919 */ /* 0x000e220000008800 */
[----:B------:R-:W-:Y:S02]  /*5420*/  @P4 MOV R4, 0x400 ;  /* 0x0000040000044802 */ /* 0x000fe40000000f00 */
[----:B------:R-:W-:Y:S02]  /*5430*/  ISETP.NE.U32.AND P2, PT, R2, 0x1, PT ;  /* 0x000000010200780c */ /* 0x000fe40003f45070 */
[----:B------:R-:W-:Y:S02]  /*5440*/  LOP3.LUT R0, R0, 0x3, RZ, 0xc0, !PT ;  /* 0x0000000300007812 */ /* 0x000fe400078ec0ff */
[----:B------:R-:W-:Y:S02]  /*5450*/  ISETP.GT.U32.AND P2, PT, R3, 0x3, !P2 ;  /* 0x000000030300780c */ /* 0x000fe40005744070 */
[----:B------:R-:W-:-:S02]  /*5460*/  SEL R3, RZ, 0x1, !P1 ;  /* 0x00000001ff037807 */ /* 0x000fc40004800000 */
[----:B------:R-:W-:Y:S02]  /*5470*/  SEL R2, RZ, 0x1, !P2 ;  /* 0x00000001ff027807 */ /* 0x000fe40005000000 */
[----:B------:R-:W-:Y:S02]  /*5480*/  PRMT R10, RZ, 0x7610, R10 ;  /* 0x00007610ff0a7816 */ /* 0x000fe4000000000a */
[--C-:B------:R-:W-:Y:S01]  /*5490*/  LOP3.LUT R8, R2, R8, R3.reuse, 0x96, !PT ;  /* 0x0000000802087212 */ /* 0x100fe200078e9603 */
[----:B------:R-:W-:Y:S01]  /*54a0*/  IMAD.MOV.U32 R2, RZ, RZ, -0x1 ;  /* 0xffffffffff027424 */ /* 0x000fe200078e00ff */
[----:B------:R-:W-:Y:S02]  /*54b0*/  PRMT R3, RZ, 0x7610, R3 ;  /* 0x00007610ff037816 */ /* 0x000fe40000000003 */
[----:B0-----:R-:W-:-:S04]  /*54c0*/  @P4 LEA R4, R9, R4, 0x18 ;  /* 0x0000000409044211 */ /* 0x001fc800078ec0ff */
[----:B------:R0:W-:Y:S01]  /*54d0*/  @P4 SYNCS.ARRIVE.TRANS64.A1T0 RZ, [R4+URZ+0x78], RZ ;  /* 0x000078ff04ff49a7 */ /* 0x0001e2000810003f */
[----:B------:R-:W-:-:S04]  /*54e0*/  IADD3 R16, P4, R16, UR50, RZ ;  /* 0x0000003210107c10 */ /* 0x000fc8000ff9e0ff */
[----:B------:R-:W-:Y:S02]  /*54f0*/  IADD3.X R17, R17, UR37, RZ, P4, !PT ;  /* 0x0000002511117c10 */ /* 0x000fe4000a7fe4ff */
[----:B------:R-:W-:-:S04]  /*5500*/  ISETP.GE.U32.AND P4, PT, R16, UR8, PT ;  /* 0x0000000810007c0c */ /* 0x000fc8000bf86070 */
[----:B------:R-:W-:-:S13]  /*5510*/  ISETP.GE.U32.AND.EX P1, PT, R17, UR9, PT, P4 ;  /* 0x0000000911007c0c */ /* 0x000fda000bf26140 */
[----:B0-----:R-:W-:Y:S05]  /*5520*/  @P1 BRA `(.L_x_111) ;  /* 0x0000000400581947 */ /* 0x001fea0003800000 */
[----:B------:R-:W0:Y:S01]  /*5530*/  S2UR UR7, SR_CTAID.X ;  /* 0x00000000000779c3 */ /* 0x000e220000002500 */
[----:B------:R-:W-:Y:S01]  /*5540*/  ULDC.64 UR8, c[0x0][0x628] ;  /* 0x00018a0000087ab9 */ /* 0x000fe20000000a00 */
[----:B------:R-:W-:Y:S01]  /*5550*/  ULDC UR10, c[0x0][0x150] ;  /* 0x00005400000a7ab9 */ /* 0x000fe20000000800 */
[----:B------:R-:W-:Y:S01]  /*5560*/  ISETP.NE.U32.AND P1, PT, RZ, UR8, PT ;  /* 0x00000008ff007c0c */ /* 0x000fe2000bf25070 */
[----:B------:R-:W-:Y:S01]  /*5570*/  ULDC UR11, c[0x0][0x630] ;  /* 0x00018c00000b7ab9 */ /* 0x000fe20000000800 */
[----:B------:R-:W-:Y:S01]  /*5580*/  ULDC UR13, c[0x0][0x154] ;  /* 0x00005500000d7ab9 */ /* 0x000fe20000000800 */
[----:B------:R-:W-:Y:S01]  /*5590*/  IMAD.MOV.U32 R2, RZ, RZ, R16 ;  /* 0x000000ffff027224 */ /* 0x000fe200078e0010 */
[----:B------:R-:W-:Y:S01]  /*55a0*/  ISETP.NE.AND.EX P1, PT, RZ, UR9, PT, P1 ;  /* 0x00000009ff007c0c */ /* 0x000fe2000bf25310 */
[----:B------:R-:W1:Y:S01]  /*55b0*/  S2UR UR12, SR_CTAID.Y ;  /* 0x00000000000c79c3 */ /* 0x000e620000002600 */
[----:B0-----:R-:W-:-:S05]  /*55c0*/  I2FP.F32.U32 R3, UR7 ;  /* 0x0000000700037c45 */ /* 0x001fca0008201000 */
[----:B------:R-:W-:Y:S01]  /*55d0*/  FMUL R12, R3, UR10 ;  /* 0x0000000a030c7c20 */ /* 0x000fe20008400000 */
[----:B------:R-:W-:-:S05]  /*55e0*/  IMAD.MOV.U32 R3, RZ, RZ, R17 ;  /* 0x000000ffff037224 */ /* 0x000fca00078e0011 */
[----:B------:R-:W-:Y:S05]  /*55f0*/  @!P1 BRA `(.L_x_112) ;  /* 0x0000000000289947 */ /* 0x000fea0003800000 */
[----:B------:R-:W-:Y:S02]  /*5600*/  ULDC UR10, c[0x0][0x634] ;  /* 0x00018d00000a7ab9 */ /* 0x000fe40000000800 */
[----:B------:R-:W-:-:S05]  /*5610*/  IADD3 R7, P1, R16, UR10, RZ ;  /* 0x0000000a10077c10 */ /* 0x000fca000ff3e0ff */
[----:B------:R-:W-:-:S04]  /*5620*/  IMAD.X R11, RZ, RZ, R17, P1 ;  /* 0x000000ffff0b7224 */ /* 0x000fc800008e0611 */
[----:B------:R-:W-:-:S04]  /*5630*/  IMAD.WIDE.U32 R4, R11, UR8, RZ ;  /* 0x000000080b047c25 */ /* 0x000fc8000f8e00ff */
[----:B------:R-:W-:-:S04]  /*5640*/  IMAD.WIDE.U32 R4, P1, R7, UR9, R4 ;  /* 0x0000000907047c25 */ /* 0x000fc8000f820004 */
[----:B------:R-:W-:-:S04]  /*5650*/  IMAD.WIDE.U32 R6, R7, UR8, RZ ;  /* 0x0000000807067c25 */ /* 0x000fc8000f8e00ff */
[----:B------:R-:W-:Y:S01]  /*5660*/  IMAD.X R3, RZ, RZ, RZ, P1 ;  /* 0x000000ffff037224 */ /* 0x000fe200008e06ff */
[----:B------:R-:W-:Y:S01]  /*5670*/  IADD3 RZ, P1, R7, R4, RZ ;  /* 0x0000000407ff7210 */ /* 0x000fe20007f3e0ff */
[----:B------:R-:W-:-:S04]  /*5680*/  IMAD.MOV.U32 R2, RZ, RZ, R5 ;  /* 0x000000ffff027224 */ /* 0x000fc800078e0005 */
[----:B------:R-:W-:-:S08]  /*5690*/  IMAD.WIDE.U32.X R2, R11, UR9, R2, P1 ;  /* 0x000000090b027c25 */ /* 0x000fd000088e0402 */
.L_x_112:
[--C-:B------:R-:W-:Y:S01]  /*56a0*/  SHF.R.U64 R19, R2, UR11, R3.reuse ;  /* 0x0000000b02137c19 */ /* 0x100fe20008001203 */
[----:B------:R-:W0:Y:S01]  /*56b0*/  F2I.U32.TRUNC.NTZ R12, R12 ;  /* 0x0000000c000c7305 */ /* 0x000e22000020f000 */
[----:B------:R-:W-:Y:S01]  /*56c0*/  SHF.R.U32.HI R2, RZ, UR11, R3 ;  /* 0x0000000bff027c19 */ /* 0x000fe20008011603 */
[----:B------:R-:W-:Y:S01]  /*56d0*/  ULDC.64 UR8, c[0x0][0x620] ;  /* 0x0001880000087ab9 */ /* 0x000fe20000000a00 */
[----:B------:R-:W-:Y:S01]  /*56e0*/  IADD3 R5, P1, RZ, -R19, RZ ;  /* 0x80000013ff057210 */ /* 0x000fe20007f3e0ff */
[----:B------:R-:W-:Y:S01]  /*56f0*/  ULDC.64 UR14, c[0x0][0x640] ;  /* 0x00019000000e7ab9 */ /* 0x000fe20000000a00 */
[----:B-1----:R-:W-:Y:S01]  /*5700*/  I2FP.F32.U32 R4, UR12 ;  /* 0x0000000c00047c45 */ /* 0x002fe20008201000 */
[----:B------:R-:W1:Y:S01]  /*5710*/  LDC R11, c[0x0][0x610] ;  /* 0x00018400ff0b7b82 */ /* 0x000e620000000800 */
[----:B------:R-:W-:Y:S01]  /*5720*/  ULDC UR11, c[0x0][0x658] ;  /* 0x00019600000b7ab9 */ /* 0x000fe20000000800 */
[----:B------:R-:W-:Y:S01]  /*5730*/  IMAD.X R2, RZ, RZ, ~R2, P1 ;  /* 0x000000ffff027224 */ /* 0x000fe200008e0e02 */
[----:B------:R-:W-:Y:S01]  /*5740*/  ISETP.NE.U32.AND P1, PT, RZ, UR14, PT ;  /* 0x0000000eff007c0c */ /* 0x000fe2000bf25070 */
[----:B------:R-:W-:Y:S01]  /*5750*/  FMUL R6, R4, UR13 ;  /* 0x0000000d04067c20 */ /* 0x000fe20008400000 */
[----:B------:R-:W-:Y:S01]  /*5760*/  ULDC UR13, c[0x0][0x648] ;  /* 0x00019200000d7ab9 */ /* 0x000fe20000000800 */
[----:B------:R-:W-:Y:S01]  /*5770*/  IMAD R4, R2, UR8, RZ ;  /* 0x0000000802047c24 */ /* 0x000fe2000f8e02ff */
[----:B------:R-:W-:Y:S01]  /*5780*/  ISETP.NE.AND.EX P1, PT, RZ, UR15, PT, P1 ;  /* 0x0000000fff007c0c */ /* 0x000fe2000bf25310 */
[C---:B------:R-:W-:Y:S01]  /*5790*/  IMAD.WIDE.U32 R2, R5.reuse, UR8, R16 ;  /* 0x0000000805027c25 */ /* 0x040fe2000f8e0010 */
[----:B0-----:R-:W-:Y:S01]  /*57a0*/  R2UR UR8, R12 ;  /* 0x000000000c0872ca */ /* 0x001fe200000e0000 */
[----:B------:R-:W0:Y:S02]  /*57b0*/  F2I.U32.TRUNC.NTZ R6, R6 ;  /* 0x0000000600067305 */ /* 0x000e24000020f000 */
[----:B------:R-:W-:Y:S01]  /*57c0*/  IMAD R5, R5, UR9, R4 ;  /* 0x0000000905057c24 */ /* 0x000fe2000f8e0204 */
[----:B------:R-:W-:-:S03]  /*57d0*/  ULDC UR9, c[0x0][0x618] ;  /* 0x0001860000097ab9 */ /* 0x000fc60000000800 */
[----:B------:R-:W-:-:S05]  /*57e0*/  IMAD.IADD R3, R3, 0x1, R5 ;  /* 0x0000000103037824 */ /* 0x000fca00078e0205 */
[--C-:B------:R-:W-:Y:S02]  /*57f0*/  SHF.R.U64 R12, R2, UR9, R3.reuse ;  /* 0x00000009020c7c19 */ /* 0x100fe40008001203 */
[----:B------:R-:W-:Y:S01]  /*5800*/  SHF.R.U32.HI R3, RZ, UR9, R3 ;  /* 0x00000009ff037c19 */ /* 0x000fe20008011603 */
[----:B------:R-:W-:Y:S01]  /*5810*/  ULDC UR9, c[0x0][0x608] ;  /* 0x0001820000097ab9 */ /* 0x000fe20000000800 */
[----:B0-----:R-:W-:Y:S02]  /*5820*/  R2UR UR10, R6 ;  /* 0x00000000060a72ca */ /* 0x001fe400000e0000 */
[--C-:B------:R-:W-:Y:S02]  /*5830*/  SHF.R.U64 R14, R12, UR9, R3.reuse ;  /* 0x000000090c0e7c19 */ /* 0x100fe40008001203 */
[----:B------:R-:W-:Y:S01]  /*5840*/  SHF.R.U32.HI R3, RZ, UR9, R3 ;  /* 0x00000009ff037c19 */ /* 0x000fe20008011603 */
[----:B------:R-:W-:-:S03]  /*5850*/  UIADD3 UR9, -UR8, URZ, URZ ;  /* 0x0000003f08097290 */ /* 0x000fc6000fffe13f */
[--C-:B------:R-:W-:Y:S01]  /*5860*/  SHF.R.U64 R18, R14, UR11, R3.reuse ;  /* 0x0000000b0e127c19 */ /* 0x100fe20008001203 */
[----:B------:R-:W-:Y:S01]  /*5870*/  ULDC UR8, c[0x0][0x144] ;  /* 0x0000510000087ab9 */ /* 0x000fe20000000800 */
[----:B------:R-:W-:-:S03]  /*5880*/  SHF.R.U32.HI R3, RZ, UR11, R3 ;  /* 0x0000000bff037c19 */ /* 0x000fc60008011603 */
[----:B------:R-:W-:Y:S01]  /*5890*/  IMAD.MOV.U32 R2, RZ, RZ, R18 ;  /* 0x000000ffff027224 */ /* 0x000fe200078e0012 */
[----:B------:R-:W-:Y:S06]  /*58a0*/  @!P1 BRA `(.L_x_113) ;  /* 0x0000000000289947 */ /* 0x000fec0003800000 */
        /* <DEDUP_REMOVED lines=10> */
.L_x_113:
[----:B------:R-:W-:Y:S01]  /*5950*/  UISETP.NE.AND UP0, UPT, UR38, URZ, UPT ;  /* 0x0000003f2600728c */ /* 0x000fe2000bf05270 */
[----:B------:R-:W-:Y:S01]  /*5960*/  SHF.R.U64 R3, R2, UR13, R3 ;  /* 0x0000000d02037c19 */ /* 0x000fe20008001203 */
[----:B------:R-:W-:Y:S01]  /*5970*/  UIADD3 UR10, -UR10, URZ, URZ ;  /* 0x0000003f0a0a7290 */ /* 0x000fe2000fffe13f */
[----:B------:R-:W-:Y:S01]  /*5980*/  LOP3.LUT R2, R14, UR6, RZ, 0xc0, !PT ;  /* 0x000000060e027c12 */ /* 0x000fe2000f8ec0ff */
[----:B------:R-:W-:Y:S02]  /*5990*/  UIMAD UR7, UR8, UR9, UR7 ;  /* 0x00000009080772a4 */ /* 0x000fe4000f8e0207 */
[----:B------:R-:W-:Y:S01]  /*59a0*/  IMAD.MOV R5, RZ, RZ, -R3 ;  /* 0x000000ffff057224 */ /* 0x000fe200078e0a03 */
[----:B------:R-:W-:Y:S01]  /*59b0*/  ULDC UR8, c[0x0][0x148] ;  /* 0x0000520000087ab9 */ /* 0x000fe20000000800 */
[----:B------:R-:W-:Y:S01]  /*59c0*/  IMAD R4, R3, UR5, R2 ;  /* 0x0000000503047c24 */ /* 0x000fe2000f8e0202 */
[----:B------:R-:W-:Y:S02]  /*59d0*/  LOP3.LUT R3, R12, UR4, RZ, 0xc0, !PT ;  /* 0x000000040c037c12 */ /* 0x000fe4000f8ec0ff */
[----:B------:R-:W-:Y:S01]  /*59e0*/  @UP0 UIMAD UR7, UR8, UR10, UR12 ;  /* 0x0000000a080702a4 */ /* 0x000fe2000f8e020c */
[----:B------:R-:W-:-:S02]  /*59f0*/  PLOP3.LUT P1, PT, PT, PT, UP0, 0x80, 0x0 ;  /* 0x000000000000781c */ /* 0x000fc40003f2f008 */
[----:B------:R-:W-:Y:S02]  /*5a00*/  ULDC UR8, c[0x0][0x638] ;  /* 0x00018e0000087ab9 */ /* 0x000fe40000000800 */
[----:B------:R-:W-:Y:S02]  /*5a10*/  IMAD R2, R5, UR8, R18 ;  /* 0x0000000805027c24 */ /* 0x000fe4000f8e0212 */
[----:B-1----:R-:W-:Y:S01]  /*5a20*/  IMAD R11, R4, R11, UR7 ;  /* 0x00000007040b7e24 */ /* 0x002fe2000f8e020b */
[----:B------:R-:W-:Y:S01]  /*5a30*/  ULDC UR7, c[0x0][0x600] ;  /* 0x0001800000077ab9 */ /* 0x000fe20000000800 */
[----:B------:R-:W-:Y:S02]  /*5a40*/  IMAD.MOV.U32 R4, RZ, RZ, 0x1 ;  /* 0x00000001ff047424 */ /* 0x000fe400078e00ff */
[----:B------:R-:W-:-:S03]  /*5a50*/  IMAD R18, R2, UR7, R3 ;  /* 0x0000000702127c24 */ /* 0x000fc6000f8e0203 */
[----:B------:R-:W-:Y:S02]  /*5a60*/  PRMT R3, R4, 0x7610, R3 ;  /* 0x0000761004037816 */ /* 0x000fe40000000003 */
[----:B------:R-:W-:Y:S02]  /*5a70*/  SEL R2, R18, R11, !P1 ;  /* 0x0000000b12027207 */ /* 0x000fe40004800000 */
[----:B------:R-:W-:-:S07]  /*5a80*/  SEL R18, R11, R18, !P1 ;  /* 0x000000120b127207 */ /* 0x000fce0004800000 */
.L_x_111:
[----:B------:R-:W-:Y:S05]  /*5a90*/  BSYNC B1 ;  /* 0x0000000000017941 */ /* 0x000fea0003800000 */
.L_x_110:
[----:B------:R-:W-:-:S13]  /*5aa0*/  LOP3.LUT P1, RZ, R3, 0xff, RZ, 0xc0, !PT ;  /* 0x000000ff03ff7812 */ /* 0x000fda000782c0ff */
[----:B------:R-:W-:Y:S05]  /*5ab0*/  @P1 BRA `(.L_x_114) ;  /* 0xfffffff400201947 */ /* 0x000fea000383ffff */
[----:B------:R-:W-:Y:S05]  /*5ac0*/  BSYNC B0 ;  /* 0x0000000000007941 */ /* 0x000fea0003800000 */
.L_x_102:
[----:B------:R-:W-:-:S03]  /*5ad0*/  UMOV UR7, 0xffffffff ;  /* 0xffffffff00077882 */ /* 0x000fc60000000000 */
[----:B------:R-:W-:Y:S05]  /*5ae0*/  BRA.DIV UR7, `(.L_x_115) ;  /* 0x0000000607447947 */ /* 0x000fea000b800000 */
[----:B------:R-:W-:-:S13]  /*5af0*/  ELECT P6, URZ, PT ;  /* 0x00000000003f782f */ /* 0x000fda00038c0000 */
.L_x_131:
[----:B------:R-:W-:Y:S04]  /*5b00*/  BSSY B0, `(.L_x_116) ;  /* 0x000002c000007945 */ /* 0x000fe80003800000 */
[----:B------:R-:W-:Y:S05]  /*5b10*/  @!P6 BRA `(.L_x_117) ;  /* 0x0000000000a8e947 */ /* 0x000fea0003800000 */
[----:B------:R-:W-:-:S04]  /*5b20*/  ULOP3.LUT UR7, UR36, 0x2, URZ, 0xfc, !UPT ;  /* 0x0000000224077892 */ /* 0x000fc8000f8efc3f */
[----:B------:R-:W-:-:S06]  /*5b30*/  UISETP.NE.AND UP0, UPT, UR7, 0x3, UPT ;  /* 0x000000030700788c */ /* 0x000fcc000bf05270 */
[----:B------:R-:W-:-:S13]  /*5b40*/  PLOP3.LUT P0, PT, PT, PT, UP0, 0x80, 0x0 ;  /* 0x000000000000781c */ /* 0x000fda0003f0f008 */
[----:B------:R-:W-:Y:S05]  /*5b50*/  @!P0 BRA `(.L_x_118) ;  /* 0x0000000000048947 */ /* 0x000fea0003800000 */
[----:B------:R-:W-:Y:S01]  /*5b60*/  BPT.TRAP 0x1 ;  /* 0x000000040000795c */ /* 0x000fe20000300000 */
.L_x_118:
[----:B------:R-:W0:Y:S01]  /*5b70*/  S2R R3, SR_CgaCtaId ;  /* 0x0000000000037919 */ /* 0x000e220000008800 */
[----:B------:R-:W-:-:S04]  /*5b80*/  MOV R2, 0x400 ;  /* 0x0000040000027802 */ /* 0x000fc80000000f00 */
[----:B0-----:R-:W-:Y:S02]  /*5b90*/  LEA R3, R3, R2, 0x18 ;  /* 0x0000000203037211 */ /* 0x001fe400078ec0ff */
[----:B------:R-:W-:-:S03]  /*5ba0*/  SHF.L.U32 R2, R8, 0x1f, RZ ;  /* 0x0000001f08027819 */ /* 0x000fc600000006ff */
[----:B------:R-:W-:-:S04]  /*5bb0*/  VIADD R3, R3, 0x20 ;  /* 0x0000002003037836 */ /* 0x000fc80000000000 */
[C---:B------:R-:W-:Y:S02]  /*5bc0*/  IMAD R7, R0.reuse, 0x8, R3 ;  /* 0x0000000800077824 */ /* 0x040fe400078e0203 */
[----:B------:R-:W-:Y:S02]  /*5bd0*/  VIADD R0, R0, 0x1 ;  /* 0x0000000100007836 */ /* 0x000fe40000000000 */
[----:B------:R-:W0:Y:S03]  /*5be0*/  SYNCS.PHASECHK.TRANS64.TRYWAIT P0, [R7+URZ], R2 ;  /* 0x00000002070075a7 */ /* 0x000e26000800017f */
[----:B------:R-:W-:-:S04]  /*5bf0*/  ISETP.NE.AND P1, PT, R0, 0x4, PT ;  /* 0x000000040000780c */ /* 0x000fc80003f25270 */
[----:B------:R-:W-:Y:S02]  /*5c00*/  SEL R5, RZ, 0x1, P1 ;  /* 0x00000001ff057807 */ /* 0x000fe40000800000 */
[----:B------:R-:W-:Y:S02]  /*5c10*/  SEL R0, R0, RZ, P1 ;  /* 0x000000ff00007207 */ /* 0x000fe40000800000 */
[----:B------:R-:W-:-:S03]  /*5c20*/  LOP3.LUT R5, R8, R5, RZ, 0x3c, !PT ;  /* 0x0000000508057212 */ /* 0x000fc600078e3cff */
[----:B------:R-:W-:Y:S01]  /*5c30*/  IMAD R9, R0, 0x8, R3 ;  /* 0x0000000800097824 */ /* 0x000fe200078e0203 */
[----:B------:R-:W-:Y:S01]  /*5c40*/  SHF.L.U32 R4, R5, 0x1f, RZ ;  /* 0x0000001f05047819 */ /* 0x000fe200000006ff */
[----:B0-----:R-:W-:Y:S06]  /*5c50*/  @!P0 BRA `(.L_x_119) ;  /* 0x0000000400088947 */ /* 0x001fec0003800000 */
.L_x_132:
[----:B------:R-:W1:Y:S01]  /*5c60*/  SYNCS.PHASECHK.TRANS64.TRYWAIT P0, [R9+URZ], R4 ;  /* 0x00000004090075a7 */ /* 0x000e62000800017f */
[----:B------:R-:W-:-:S05]  /*5c70*/  VIADD R0, R0, 0x1 ;  /* 0x0000000100007836 */ /* 0x000fca0000000000 */
[----:B------:R-:W-:-:S04]  /*5c80*/  ISETP.NE.AND P1, PT, R0, 0x4, PT ;  /* 0x000000040000780c */ /* 0x000fc80003f25270 */
[----:B0-----:R-:W-:Y:S02]  /*5c90*/  SEL R2, RZ, 0x1, P1 ;  /* 0x00000001ff027807 */ /* 0x001fe40000800000 */
[----:B------:R-:W-:Y:S02]  /*5ca0*/  SEL R0, R0, RZ, P1 ;  /* 0x000000ff00007207 */ /* 0x000fe40000800000 */
[----:B------:R-:W-:-:S03]  /*5cb0*/  LOP3.LUT R7, R5, R2, RZ, 0x3c, !PT ;  /* 0x0000000205077212 */ /* 0x000fc600078e3cff */
[----:B------:R-:W-:Y:S01]  /*5cc0*/  IMAD R6, R0, 0x8, R3 ;  /* 0x0000000800067824 */ /* 0x000fe200078e0203 */
[----:B------:R-:W-:Y:S01]  /*5cd0*/  SHF.L.U32 R5, R7, 0x1f, RZ ;  /* 0x0000001f07057819 */ /* 0x000fe200000006ff */
[----:B-1----:R-:W-:Y:S06]  /*5ce0*/  @!P0 BRA `(.L_x_120) ;  /* 0x0000000000f88947 */ /* 0x002fec0003800000 */
.L_x_133:
[----:B------:R-:W1:Y:S01]  /*5cf0*/  SYNCS.PHASECHK.TRANS64.TRYWAIT P0, [R6+URZ], R5 ;  /* 0x00000005060075a7 */ /* 0x000e62000800017f */
[----:B------:R-:W-:-:S05]  /*5d00*/  VIADD R0, R0, 0x1 ;  /* 0x0000000100007836 */ /* 0x000fca0000000000 */
[----:B------:R-:W-:-:S04]  /*5d10*/  ISETP.NE.AND P1, PT, R0, 0x4, PT ;  /* 0x000000040000780c */ /* 0x000fc80003f25270 */
[----:B------:R-:W-:Y:S02]  /*5d20*/  SEL R2, RZ, 0x1, P1 ;  /* 0x00000001ff027807 */ /* 0x000fe40000800000 */
[----:B------:R-:W-:Y:S02]  /*5d30*/  SEL R0, R0, RZ, P1 ;  /* 0x000000ff00007207 */ /* 0x000fe40000800000 */
[----:B------:R-:W-:Y:S01]  /*5d40*/  LOP3.LUT R2, R7, R2, RZ, 0x3c, !PT ;  /* 0x0000000207027212 */ /* 0x000fe200078e3cff */
[----:B-1----:R-:W-:Y:S06]  /*5d50*/  @!P0 BRA `(.L_x_121) ;  /* 0x0000000000f08947 */ /* 0x002fec0003800000 */
.L_x_134:
[----:B------:R-:W-:Y:S01]  /*5d60*/  IMAD R3, R0, 0x8, R3 ;  /* 0x0000000800037824 */ /* 0x000fe200078e0203 */
[----:B------:R-:W-:-:S07]  /*5d70*/  SHF.L.U32 R0, R2, 0x1f, RZ ;  /* 0x0000001f02007819 */ /* 0x000fce00000006ff */
.L_x_122:
[----:B---3--:R3:W4:Y:S02]  /*5d80*/  SYNCS.PHASECHK.TRANS64.TRYWAIT P0, [R3+URZ], R0 ;  /* 0x00000000030075a7 */ /* 0x008724000800017f */
[----:B----4-:R-:W-:Y:S05]  /*5d90*/  @!P0 NANOSLEEP.SYNCS 0x989680 ;  /* 0x009896800000895d */ /* 0x010fea0003900000 */
[----:B------:R-:W4:Y:S02]  /*5da0*/  @!P0 SYNCS.PHASECHK.TRANS64 P0, [R3+URZ], R0 ;  /* 0x00000000030085a7 */ /* 0x000f24000800007f */
[----:B----4-:R-:W-:Y:S05]  /*5db0*/  @!P0 BRA `(.L_x_122) ;  /* 0xfffffffc00f08947 */ /* 0x010fea000383ffff */
.L_x_117:
[----:B------:R-:W-:Y:S05]  /*5dc0*/  BSYNC B0 ;  /* 0x0000000000007941 */ /* 0x000fea0003800000 */
.L_x_116:
[----:B------:R-:W-:Y:S05]  /*5dd0*/  EXIT ;  /* 0x000000000000794d */ /* 0x000fea0003800000 */
.L_x_18:
[----:B0-----:R0:W1:Y:S02]  /*5de0*/  SYNCS.PHASECHK.TRANS64.TRYWAIT P0, [R62+URZ], R3 ;  /* 0x000000033e0075a7 */ /* 0x001064000800017f */
[----:B-1----:R-:W-:Y:S05]  /*5df0*/  @!P0 NANOSLEEP.SYNCS 0x989680 ;  /* 0x009896800000895d */ /* 0x002fea0003900000 */
[----:B------:R-:W1:Y:S02]  /*5e00*/  @!P0 SYNCS.PHASECHK.TRANS64 P0, [R62+URZ], R3 ;  /* 0x000000033e0085a7 */ /* 0x000e64000800007f */
[----:B-1----:R-:W-:Y:S05]  /*5e10*/  @!P0 BRA `(.L_x_18) ;  /* 0xfffffffc00f08947 */ /* 0x002fea000383ffff */
[----:B------:R-:W-:Y:S05]  /*5e20*/  BRA `(.L_x_123) ;  /* 0xffffffb800707947 */ /* 0x000fea000383ffff */
.L_x_23:
[----:B-1----:R1:W2:Y:S02]  /*5e30*/  SYNCS.PHASECHK.TRANS64.TRYWAIT P1, [R3+URZ], R0 ;  /* 0x00000000030075a7 */ /* 0x0022a4000802017f */
[----:B--2---:R-:W-:Y:S05]  /*5e40*/  @!P1 NANOSLEEP.SYNCS 0x989680 ;  /* 0x009896800000995d */ /* 0x004fea0003900000 */
[----:B------:R-:W2:Y:S02]  /*5e50*/  @!P1 SYNCS.PHASECHK.TRANS64 P1, [R3+URZ], R0 ;  /* 0x00000000030095a7 */ /* 0x000ea4000802007f */
[----:B--2---:R-:W-:Y:S05]  /*5e60*/  @!P1 BRA `(.L_x_23) ;  /* 0xfffffffc00f09947 */ /* 0x004fea000383ffff */
[----:B------:R-:W-:Y:S05]  /*5e70*/  BRA `(.L_x_22) ;  /* 0xffffffb800d87947 */ /* 0x000fea000383ffff */
.L_x_28:
[----:B-1----:R-:W-:-:S04]  /*5e80*/  IMAD.U32 R5, RZ, RZ, UR4 ;  /* 0x00000004ff057e24 */ /* 0x002fc8000f8e00ff */
[----:B------:R1:W2:Y:S03]  /*5e90*/  SYNCS.PHASECHK.TRANS64.TRYWAIT P1, [R5+URZ], R4 ;  /* 0x00000004050075a7 */ /* 0x0002a6000802017f */
[----:B--2---:R-:W-:Y:S05]  /*5ea0*/  @!P1 NANOSLEEP.SYNCS 0x989680 ;  /* 0x009896800000995d */ /* 0x004fea0003900000 */
[----:B------:R-:W2:Y:S02]  /*5eb0*/  @!P1 SYNCS.PHASECHK.TRANS64 P1, [R5+URZ], R4 ;  /* 0x00000004050095a7 */ /* 0x000ea4000802007f */
[----:B--2---:R-:W-:Y:S05]  /*5ec0*/  @!P1 BRA `(.L_x_28) ;  /* 0xfffffffc00ec9947 */ /* 0x004fea000383ffff */
[----:B------:R-:W-:Y:S05]  /*5ed0*/  BRA `(.L_x_27) ;  /* 0xffffffbc00907947 */ /* 0x000fea000383ffff */
.L_x_34:
[----:B0-----:R0:W1:Y:S02]  /*5ee0*/  SYNCS.PHASECHK.TRANS64.TRYWAIT P0, [R62+URZ+0x10], R3 ;  /* 0x000010033e0075a7 */ /* 0x001064000800017f */
[----:B-1----:R-:W-:Y:S05]  /*5ef0*/  @!P0 NANOSLEEP.SYNCS 0x989680 ;  /* 0x009896800000895d */ /* 0x002fea0003900000 */
[----:B------:R-:W1:Y:S02]  /*5f00*/  @!P0 SYNCS.PHASECHK.TRANS64 P0, [R62+URZ+0x10], R3 ;  /* 0x000010033e0085a7 */ /* 0x000e64000800007f */
[----:B-1----:R-:W-:Y:S05]  /*5f10*/  @!P0 BRA `(.L_x_34) ;  /* 0xfffffffc00f08947 */ /* 0x002fea000383ffff */
[----:B------:R-:W-:Y:S05]  /*5f20*/  BRA `(.L_x_124) ;  /* 0xffffffc000e07947 */ /* 0x000fea000383ffff */
.L_x_103:
[----:B------:R-:W-:Y:S01]  /*5f30*/  BSSY B1, `(.L_x_125) ;  /* 0x0000006000017945 */ /* 0x000fe20003800000 */
[----:B------:R-:W-:-:S07]  /*5f40*/  IMAD.MOV.U32 R15, RZ, RZ, -0x1 ;  /* 0xffffffffff0f7424 */ /* 0x000fce00078e00ff */
[----:B--2---:R-:W-:Y:S05]  /*5f50*/  WARPSYNC.COLLECTIVE R15, `(.L_x_126) ;  /* 0x000000000f0c7348 */ /* 0x004fea0003c00000 */
[----:B------:R-:W-:Y:S02]  /*5f60*/  ELECT P6, UR62, PT ;  /* 0x00000000003e782f */ /* 0x000fe400038c0000 */
[----:B------:R-:W-:Y:S01]  /*5f70*/  MOV R14, UR62 ;  /* 0x0000003e000e7c02 */ /* 0x000fe20008000f00 */
[----:B--2---:R-:W-:Y:S10]  /*5f80*/  ENDCOLLECTIVE ;  /* 0x000000000000791b */ /* 0x004ff40003800000 */
.L_x_126:
[----:B------:R-:W-:Y:S05]  /*5f90*/  BSYNC B1 ;  /* 0x0000000000017941 */ /* 0x000fea0003800000 */
.L_x_125:
[----:B------:R-:W-:Y:S05]  /*5fa0*/  BRA `(.L_x_127) ;  /* 0xffffffec00f07947 */ /* 0x000fea000383ffff */
.L_x_106:
[----:B0-----:R0:W1:Y:S02]  /*5fb0*/  SYNCS.PHASECHK.TRANS64.TRYWAIT P1, [R12+URZ+0x20], R3 ;  /* 0x000020030c0075a7 */ /* 0x001064000802017f */
[----:B-1----:R-:W-:Y:S05]  /*5fc0*/  @!P1 NANOSLEEP.SYNCS 0x989680 ;  /* 0x009896800000995d */ /* 0x002fea0003900000 */
[----:B------:R-:W1:Y:S02]  /*5fd0*/  @!P1 SYNCS.PHASECHK.TRANS64 P1, [R12+URZ+0x20], R3 ;  /* 0x000020030c0095a7 */ /* 0x000e64000802007f */
[----:B-1----:R-:W-:Y:S05]  /*5fe0*/  @!P1 BRA `(.L_x_106) ;  /* 0xfffffffc00f09947 */ /* 0x002fea000383ffff */
[----:B------:R-:W-:Y:S05]  /*5ff0*/  BRA `(.L_x_128) ;  /* 0xfffffff0002c7947 */ /* 0x000fea000383ffff */
.L_x_115:
[----:B------:R-:W-:Y:S01]  /*6000*/  BSSY B0, `(.L_x_129) ;  /* 0x0000006000007945 */ /* 0x000fe20003800000 */
[----:B------:R-:W-:-:S07]  /*6010*/  IMAD.MOV.U32 R15, RZ, RZ, -0x1 ;  /* 0xffffffffff0f7424 */ /* 0x000fce00078e00ff */
[----:B--2---:R-:W-:Y:S05]  /*6020*/  WARPSYNC.COLLECTIVE R15, `(.L_x_130) ;  /* 0x000000000f0c7348 */ /* 0x004fea0003c00000 */
[----:B------:R-:W-:Y:S02]  /*6030*/  ELECT P6, UR62, PT ;  /* 0x00000000003e782f */ /* 0x000fe400038c0000 */
[----:B------:R-:W-:Y:S01]  /*6040*/  MOV R14, UR62 ;  /* 0x0000003e000e7c02 */ /* 0x000fe20008000f00 */
[----:B--2---:R-:W-:Y:S10]  /*6050*/  ENDCOLLECTIVE ;  /* 0x000000000000791b */ /* 0x004ff40003800000 */
.L_x_130:
[----:B------:R-:W-:Y:S05]  /*6060*/  BSYNC B0 ;  /* 0x0000000000007941 */ /* 0x000fea0003800000 */
.L_x_129:
[----:B------:R-:W-:Y:S05]  /*6070*/  BRA `(.L_x_131) ;  /* 0xfffffff800a07947 */ /* 0x000fea000383ffff */
.L_x_119:
[----:B0-----:R0:W1:Y:S02]  /*6080*/  SYNCS.PHASECHK.TRANS64.TRYWAIT P0, [R7+URZ], R2 ;  /* 0x00000002070075a7 */ /* 0x001064000800017f */
[----:B-1----:R-:W-:Y:S05]  /*6090*/  @!P0 NANOSLEEP.SYNCS 0x989680 ;  /* 0x009896800000895d */ /* 0x002fea0003900000 */
[----:B------:R-:W1:Y:S02]  /*60a0*/  @!P0 SYNCS.PHASECHK.TRANS64 P0, [R7+URZ], R2 ;  /* 0x00000002070085a7 */ /* 0x000e64000800007f */
[----:B-1----:R-:W-:Y:S05]  /*60b0*/  @!P0 BRA `(.L_x_119) ;  /* 0xfffffffc00f08947 */ /* 0x002fea000383ffff */
[----:B------:R-:W-:Y:S05]  /*60c0*/  BRA `(.L_x_132) ;  /* 0xfffffff800e47947 */ /* 0x000fea000383ffff */
.L_x_120:
[----:B0-----:R0:W1:Y:S02]  /*60d0*/  SYNCS.PHASECHK.TRANS64.TRYWAIT P0, [R9+URZ], R4 ;  /* 0x00000004090075a7 */ /* 0x001064000800017f */
[----:B-1----:R-:W-:Y:S05]  /*60e0*/  @!P0 NANOSLEEP.SYNCS 0x989680 ;  /* 0x009896800000895d */ /* 0x002fea0003900000 */
[----:B------:R-:W1:Y:S02]  /*60f0*/  @!P0 SYNCS.PHASECHK.TRANS64 P0, [R9+URZ], R4 ;  /* 0x00000004090085a7 */ /* 0x000e64000800007f */
[----:B-1----:R-:W-:Y:S05]  /*6100*/  @!P0 BRA `(.L_x_120) ;  /* 0xfffffffc00f08947 */ /* 0x002fea000383ffff */
[----:B------:R-:W-:Y:S05]  /*6110*/  BRA `(.L_x_133) ;  /* 0xfffffff800f47947 */ /* 0x000fea000383ffff */
.L_x_121:
[----:B-1----:R1:W3:Y:S02]  /*6120*/  SYNCS.PHASECHK.TRANS64.TRYWAIT P0, [R6+URZ], R5 ;  /* 0x00000005060075a7 */ /* 0x0022e4000800017f */
[----:B---3--:R-:W-:Y:S05]  /*6130*/  @!P0 NANOSLEEP.SYNCS 0x989680 ;  /* 0x009896800000895d */ /* 0x008fea0003900000 */
[----:B------:R-:W3:Y:S02]  /*6140*/  @!P0 SYNCS.PHASECHK.TRANS64 P0, [R6+URZ], R5 ;  /* 0x00000005060085a7 */ /* 0x000ee4000800007f */
[----:B---3--:R-:W-:Y:S05]  /*6150*/  @!P0 BRA `(.L_x_121) ;  /* 0xfffffffc00f08947 */ /* 0x008fea000383ffff */
[----:B------:R-:W-:Y:S05]  /*6160*/  BRA `(.L_x_134) ;  /* 0xfffffff800fc7947 */ /* 0x000fea000383ffff */
.L_x_135:
[----:B------:R-:W-:-:S00]  /*6170*/  BRA `(.L_x_135) ;  /* 0xfffffffc00fc7947 */ /* 0x000fc0000383ffff */
[----:B------:R-:W-:-:S00]  /*6180*/  NOP ;  /* 0x0000000000007918 */ /* 0x000fc00000000000 */
[----:B------:R-:W-:-:S00]  /*6190*/  NOP ;  /* 0x0000000000007918 */ /* 0x000fc00000000000 */
[----:B------:R-:W-:-:S00]  /*61a0*/  NOP ;  /* 0x0000000000007918 */ /* 0x000fc00000000000 */
[----:B------:R-:W-:-:S00]  /*61b0*/  NOP ;  /* 0x0000000000007918 */ /* 0x000fc00000000000 */
[----:B------:R-:W-:-:S00]  /*61c0*/  NOP ;  /* 0x0000000000007918 */ /* 0x000fc00000000000 */
[----:B------:R-:W-:-:S00]  /*61d0*/  NOP ;  /* 0x0000000000007918 */ /* 0x000fc00000000000 */
[----:B------:R-:W-:-:S00]  /*61e0*/  NOP ;  /* 0x0000000000007918 */ /* 0x000fc00000000000 */
[----:B------:R-:W-:-:S00]  /*61f0*/  NOP ;  /* 0x0000000000007918 */ /* 0x000fc00000000000 */
.L_x_136:


//--------------------- .nv.global.init           --------------------------
	.section	.nv.global.init,"aw",@progbits
.nv.global.init:
	.type		$str$22,@object
	.size		$str$22,($str$23 - $str$22)
$str$22:
        /*0000*/ 	.byte	0x6b, 0x5f, 0x74, 0x69, 0x6c, 0x65, 0x5f, 0x63, 0x6f, 0x75, 0x6e, 0x74, 0x20, 0x3e, 0x3d, 0x20
        /*0010*/ 	.byte	0x31, 0x00
	.type		$str$23,@object
	.size		$str$23,(__unnamed_1 - $str$23)
$str$23:
        /*0012*/ 	.byte	0x2f, 0x74, 0x6d, 0x70, 0x2f, 0x63, 0x75, 0x74, 0x6c, 0x61, 0x73, 0x73, 0x5f, 0x73, 0x77, 0x65
        /*0022*/ 	.byte	0x65, 0x70, 0x5f, 0x73, 0x72, 0x63, 0x2f, 0x69, 0x6e, 0x63, 0x6c, 0x75, 0x64, 0x65, 0x2f, 0x63
        /*0032*/ 	.byte	0x75, 0x74, 0x6c, 0x61, 0x73, 0x73, 0x2f, 0x67, 0x65, 0x6d, 0x6d, 0x2f, 0x63, 0x6f, 0x6c, 0x6c
        /*0042*/ 	.byte	0x65, 0x63, 0x74, 0x69, 0x76, 0x65, 0x2f, 0x73, 0x6d, 0x39, 0x30, 0x5f, 0x6d, 0x6d, 0x61, 0x5f
        /*0052*/ 	.byte	0x74, 0x6d, 0x61, 0x5f, 0x67, 0x6d, 0x6d, 0x61, 0x5f, 0x73, 0x73, 0x5f, 0x77, 0x61, 0x72, 0x70
        /*0062*/ 	.byte	0x73, 0x70, 0x65, 0x63, 0x69, 0x61, 0x6c, 0x69, 0x7a, 0x65, 0x64, 0x2e, 0x68, 0x70, 0x70, 0x00
	.type		__unnamed_1,@object
	.size		__unnamed_1,(.L_0 - __unnamed_1)
__unnamed_1:
        /*0072*/ 	.byte	0x76, 0x6f, 0x69, 0x64, 0x20, 0x63, 0x75, 0x74, 0x6c, 0x61, 0x73, 0x73, 0x3a, 0x3a, 0x67, 0x65
        /* <DEDUP_REMOVED lines=177> */
        /*0b92*/ 	.byte	0x5d, 0x00
.L_0:


//--------------------- .nv.shared._ZN7cutlass13device_kernelINS_4gemm6kernel13GemmUniversalIN4cute5tupleIJiiiiEEENS1_10collective13CollectiveMmaINS1_34MainloopSm90TmaGmmaWarpSpecializedILi4ENS5_IJNS4_1CILi1EEENSA_ILi2EEESB_EEENS1_32KernelTmaWarpSpecializedPingpongEEENS5_IJNSA_ILi64EEESG_NSA_ILi32EEEEEENS_10tfloat32_tENS5_IJlSB_lEEESJ_SK_NS4_8TiledMMAINS4_8MMA_AtomIJNS4_4SM904GMMA29MMA_64x64x8_F32TF32TF32_SS_TNILNSO_7ScaleInE1ELSQ_1EEEEEENS4_6LayoutINS5_IJSB_SB_SB_EEENS5_IJNSA_ILi0EEESV_SV_EEEEENS5_IJNS4_10UnderscoreESY_SY_EEEEENS4_23SM90_TMA_LOAD_MULTICASTENS4_14ComposedLayoutINS4_7SwizzleILi3ELi4ELi3EEENS4_18smem_ptr_flag_bitsILi32EEENST_INS5_IJNSA_ILi8EEESH_EEENS5_IJSH_SB_EEEEEEEvNS4_8identityENS4_13SM90_TMA_LOADES1B_vS1C_EENS_8epilogue10collective6detail29Sm90TmaWarpSpecializedAdapterINS1G_15DefaultEpilogueISJ_SK_SK_NS1F_6thread17LinearCombinationISJ_Li1EffLNS1K_9ScaleType4KindE0ELNS_15FloatRoundStyleE2ESJ_EENS1_15EpilogueDefaultEEEEEvvEEEEvNT_6ParamsE --------------------------
	.section	.nv.shared._ZN7cutlass13device_kernelINS_4gemm6kernel13GemmUniversalIN4cute5tupleIJiiiiEEENS1_10collective13CollectiveMmaINS1_34MainloopSm90TmaGmmaWarpSpecializedILi4ENS5_IJNS4_1CILi1EEENSA_ILi2EEESB_EEENS1_32KernelTmaWarpSpecializedPingpongEEENS5_IJNSA_ILi64EEESG_NSA_ILi32EEEEEENS_10tfloat32_tENS5_IJlSB_lEEESJ_SK_NS4_8TiledMMAINS4_8MMA_AtomIJNS4_4SM904GMMA29MMA_64x64x8_F32TF32TF32_SS_TNILNSO_7ScaleInE1ELSQ_1EEEEEENS4_6LayoutINS5_IJSB_SB_SB_EEENS5_IJNSA_ILi0EEESV_SV_EEEEENS5_IJNS4_10UnderscoreESY_SY_EEEEENS4_23SM90_TMA_LOAD_MULTICASTENS4_14ComposedLayoutINS4_7SwizzleILi3ELi4ELi3EEENS4_18smem_ptr_flag_bitsILi32EEENST_INS5_IJNSA_ILi8EEESH_EEENS5_IJSH_SB_EEEEEEEvNS4_8identityENS4_13SM90_TMA_LOADES1B_vS1C_EENS_8epilogue10collective6detail29Sm90TmaWarpSpecializedAdapterINS1G_15DefaultEpilogueISJ_SK_SK_NS1F_6thread17LinearCombinationISJ_Li1EffLNS1K_9ScaleType4KindE0ELNS_15FloatRoundStyleE2ESJ_EENS1_15EpilogueDefaultEEEEEvvEEEEvNT_6ParamsE,"aw",@nobits
	.sectionflags	@""
	.align	16
	.zero		1024


//--------------------- .nv.shared.reserved.0     --------------------------
	.section	.nv.shared.reserved.0,"aw",@nobits
	.weak		__nv_reservedSMEM_offset_0_alias
	.size		__nv_reservedSMEM_offset_0_alias, 0, 0
	.other		__nv_reservedSMEM_offset_0_alias,@"STO_CUDA_RESERVED_SHARED STV_DEFAULT"
__nv_reservedSMEM_offset_0_alias:
	.zero		0


//--------------------- .nv.global                --------------------------
	.section	.nv.global,"aw",@nobits
.nv.global:
	.type		_ZN39_INTERNAL_aec9e039_4_k_cu_11fe578d_60284cute1_E,@object
	.size		_ZN39_INTERNAL_aec9e039_4_k_cu_11fe578d_60284cute1_E,(_ZN39_INTERNAL_aec9e039_4_k_cu_11fe578d_60284cuda3std3__45__cpo6cbeginE - _ZN39_INTERNAL_aec9e039_4_k_cu_11fe578d_60284cute1_E)
_ZN39_INTERNAL_aec9e039_4_k_cu_11fe578d_60284cute1_E:
	.zero		1
	.type		_ZN39_INTERNAL_aec9e039_4_k_cu_11fe578d_60284cuda3std3__45__cpo6cbeginE,@object
	.size		_ZN39_INTERNAL_aec9e039_4_k_cu_11fe578d_60284cuda3std3__45__cpo6cbeginE,(_ZN39_INTERNAL_aec9e039_4_k_cu_11fe578d_60284cuda3std3__48in_placeE - _ZN39_INTERNAL_aec9e039_4_k_cu_11fe578d_60284cuda3std3__45__cpo6cbeginE)
_ZN39_INTERNAL_aec9e039_4_k_cu_11fe578d_60284cuda3std3__45__cpo6cbeginE:
	.zero		1
	.type		_ZN39_INTERNAL_aec9e039_4_k_cu_11fe578d_60284cuda3std3__48in_placeE,@object
	.size		_ZN39_INTERNAL_aec9e039_4_k_cu_11fe578d_60284cuda3std3__48in_placeE,(_ZN39_INTERNAL_aec9e039_4_k_cu_11fe578d_60284cuda3std6ranges3__45__cpo9iter_moveE - _ZN39_INTERNAL_aec9e039_4_k_cu_11fe578d_60284cuda3std3__48in_placeE)
_ZN39_INTERNAL_aec9e039_4_k_cu_11fe578d_60284cuda3std3__48in_placeE:
	.zero		1
	.type		_ZN39_INTERNAL_aec9e039_4_k_cu_11fe578d_60284cuda3std6ranges3__45__cpo9iter_moveE,@object
	.size		_ZN39_INTERNAL_aec9e039_4_k_cu_11fe578d_60284cuda3std6ranges3__45__cpo9iter_moveE,(_ZN39_INTERNAL_aec9e039_4_k_cu_11fe578d_60284cuda3std3__45__cpo5beginE - _ZN39_INTERNAL_aec9e039_4_k_cu_11fe578d_60284cuda3std6ranges3__45__cpo9iter_moveE)
_ZN39_INTERNAL_aec9e039_4_k_cu_11fe578d_60284cuda3std6ranges3__45__cpo9iter_moveE:
	.zero		1
	.type		_ZN39_INTERNAL_aec9e039_4_k_cu_11fe578d_60284cuda3std3__45__cpo5beginE,@object
	.size		_ZN39_INTERNAL_aec9e039_4_k_cu_11fe578d_60284cuda3std3__45__cpo5beginE,(_ZN39_INTERNAL_aec9e039_4_k_cu_11fe578d_60284cuda3std3__441_GLOBAL__N__aec9e039_4_k_cu_11fe578d_60286ignoreE - _ZN39_INTERNAL_aec9e039_4_k_cu_11fe578d_60284cuda3std3__45__cpo5beginE)
_ZN39_INTERNAL_aec9e039_4_k_cu_11fe578d_60284cuda3std3__45__cpo5beginE:
	.zero		1
	.type		_ZN39_INTERNAL_aec9e039_4_k_cu_11fe578d_60284cuda3std3__441_GLOBAL__N__aec9e039_4_k_cu_11fe578d_60286ignoreE,@object
	.size		_ZN39_INTERNAL_aec9e039_4_k_cu_11fe578d_60284cuda3std3__441_GLOBAL__N__aec9e039_4_k_cu_11fe578d_60286ignoreE,(_ZN39_INTERNAL_aec9e039_4_k_cu_11fe578d_60284cute7productE - _ZN39_INTERNAL_aec9e039_4_k_cu_11fe578d_60284cuda3std3__441_GLOBAL__N__aec9e039_4_k_cu_11fe578d_60286ignoreE)
_ZN39_INTERNAL_aec9e039_4_k_cu_11fe578d_60284cuda3std3__441_GLOBAL__N__aec9e039_4_k_cu_11fe578d_60286ignoreE:
	.zero		1
	.type		_ZN39_INTERNAL_aec9e039_4_k_cu_11fe578d_60284cute7productE,@object
	.size		_ZN39_INTERNAL_aec9e039_4_k_cu_11fe578d_60284cute7productE,(_ZN39_INTERNAL_aec9e039_4_k_cu_11fe578d_60284cuda3std3__45__cpo3endE - _ZN39_INTERNAL_aec9e039_4_k_cu_11fe578d_60284cute7productE)
_ZN39_INTERNAL_aec9e039_4_k_cu_11fe578d_60284cute7productE:
	.zero		1
	.type		_ZN39_INTERNAL_aec9e039_4_k_cu_11fe578d_60284cuda3std3__45__cpo3endE,@object
	.size		_ZN39_INTERNAL_aec9e039_4_k_cu_11fe578d_60284cuda3std3__45__cpo3endE,(_ZN39_INTERNAL_aec9e039_4_k_cu_11fe578d_60284cuda3std3__419piecewise_constructE - _ZN39_INTERNAL_aec9e039_4_k_cu_11fe578d_60284cuda3std3__45__cpo3endE)
_ZN39_INTERNAL_aec9e039_4_k_cu_11fe578d_60284cuda3std3__45__cpo3endE:
	.zero		1
	.type		_ZN39_INTERNAL_aec9e039_4_k_cu_11fe578d_60284cuda3std3__419piecewise_constructE,@object
	.size		_ZN39_INTERNAL_aec9e039_4_k_cu_11fe578d_60284cuda3std3__419piecewise_constructE,(_ZN39_INTERNAL_aec9e039_4_k_cu_11fe578d_60284cuda3std3__45__cpo4cendE - _ZN39_INTERNAL_aec9e039_4_k_cu_11fe578d_60284cuda3std3__419piecewise_constructE)
_ZN39_INTERNAL_aec9e039_4_k_cu_11fe578d_60284cuda3std3__419piecewise_constructE:
	.zero		1
	.type		_ZN39_INTERNAL_aec9e039_4_k_cu_11fe578d_60284cuda3std3__45__cpo4cendE,@object
	.size		_ZN39_INTERNAL_aec9e039_4_k_cu_11fe578d_60284cuda3std3__45__cpo4cendE,(_ZN39_INTERNAL_aec9e039_4_k_cu_11fe578d_60284cuda3std6ranges3__45__cpo4swapE - _ZN39_INTERNAL_aec9e039_4_k_cu_11fe578d_60284cuda3std3__45__cpo4cendE)
_ZN39_INTERNAL_aec9e039_4_k_cu_11fe578d_60284cuda3std3__45__cpo4cendE:
	.zero		1
	.type		_ZN39_INTERNAL_aec9e039_4_k_cu_11fe578d_60284cuda3std6ranges3__45__cpo4swapE,@object
	.size		_ZN39_INTERNAL_aec9e039_4_k_cu_11fe578d_60284cuda3std6ranges3__45__cpo4swapE,(.L_8 - _ZN39_INTERNAL_aec9e039_4_k_cu_11fe578d_60284cuda3std6ranges3__45__cpo4swapE)
_ZN39_INTERNAL_aec9e039_4_k_cu_11fe578d_60284cuda3std6ranges3__45__cpo4swapE:
	.zero		1
.L_8:


//--------------------- .nv.constant0._ZN7cutlass13device_kernelINS_4gemm6kernel13GemmUniversalIN4cute5tupleIJiiiiEEENS1_10collective13CollectiveMmaINS1_34MainloopSm90TmaGmmaWarpSpecializedILi4ENS5_IJNS4_1CILi1EEENSA_ILi2EEESB_EEENS1_32KernelTmaWarpSpecializedPingpongEEENS5_IJNSA_ILi64EEESG_NSA_ILi32EEEEEENS_10tfloat32_tENS5_IJlSB_lEEESJ_SK_NS4_8TiledMMAINS4_8MMA_AtomIJNS4_4SM904GMMA29MMA_64x64x8_F32TF32TF32_SS_TNILNSO_7ScaleInE1ELSQ_1EEEEEENS4_6LayoutINS5_IJSB_SB_SB_EEENS5_IJNSA_ILi0EEESV_SV_EEEEENS5_IJNS4_10UnderscoreESY_SY_EEEEENS4_23SM90_TMA_LOAD_MULTICASTENS4_14ComposedLayoutINS4_7SwizzleILi3ELi4ELi3EEENS4_18smem_ptr_flag_bitsILi32EEENST_INS5_IJNSA_ILi8EEESH_EEENS5_IJSH_SB_EEEEEEEvNS4_8identityENS4_13SM90_TMA_LOADES1B_vS1C_EENS_8epilogue10collective6detail29Sm90TmaWarpSpecializedAdapterINS1G_15DefaultEpilogueISJ_SK_SK_NS1F_6thread17LinearCombinationISJ_Li1EffLNS1K_9ScaleType4KindE0ELNS_15FloatRoundStyleE2ESJ_EENS1_15EpilogueDefaultEEEEEvvEEEEvNT_6ParamsE --------------------------
	.section	.nv.constant0._ZN7cutlass13device_kernelINS_4gemm6kernel13GemmUniversalIN4cute5tupleIJiiiiEEENS1_10collective13CollectiveMmaINS1_34MainloopSm90TmaGmmaWarpSpecializedILi4ENS5_IJNS4_1CILi1EEENSA_ILi2EEESB_EEENS1_32KernelTmaWarpSpecializedPingpongEEENS5_IJNSA_ILi64EEESG_NSA_ILi32EEEEEENS_10tfloat32_tENS5_IJlSB_lEEESJ_SK_NS4_8TiledMMAINS4_8MMA_AtomIJNS4_4SM904GMMA29MMA_64x64x8_F32TF32TF32_SS_TNILNSO_7ScaleInE1ELSQ_1EEEEEENS4_6LayoutINS5_IJSB_SB_SB_EEENS5_IJNSA_ILi0EEESV_SV_EEEEENS5_IJNS4_10UnderscoreESY_SY_EEEEENS4_23SM90_TMA_LOAD_MULTICASTENS4_14ComposedLayoutINS4_7SwizzleILi3ELi4ELi3EEENS4_18smem_ptr_flag_bitsILi32EEENST_INS5_IJNSA_ILi8EEESH_EEENS5_IJSH_SB_EEEEEEEvNS4_8identityENS4_13SM90_TMA_LOADES1B_vS1C_EENS_8epilogue10collective6detail29Sm90TmaWarpSpecializedAdapterINS1G_15DefaultEpilogueISJ_SK_SK_NS1F_6thread17LinearCombinationISJ_Li1EffLNS1K_9ScaleType4KindE0ELNS_15FloatRoundStyleE2ESJ_EENS1_15EpilogueDefaultEEEEEvvEEEEvNT_6ParamsE,"a",@progbits
	.sectionflags	@""
	.align	4
.nv.constant0._ZN7cutlass13device_kernelINS_4gemm6kernel13GemmUniversalIN4cute5tupleIJiiiiEEENS1_10collective13CollectiveMmaINS1_34MainloopSm90TmaGmmaWarpSpecializedILi4ENS5_IJNS4_1CILi1EEENSA_ILi2EEESB_EEENS1_32KernelTmaWarpSpecializedPingpongEEENS5_IJNSA_ILi64EEESG_NSA_ILi32EEEEEENS_10tfloat32_tENS5_IJlSB_lEEESJ_SK_NS4_8TiledMMAINS4_8MMA_AtomIJNS4_4SM904GMMA29MMA_64x64x8_F32TF32TF32_SS_TNILNSO_7ScaleInE1ELSQ_1EEEEEENS4_6LayoutINS5_IJSB_SB_SB_EEENS5_IJNSA_ILi0EEESV_SV_EEEEENS5_IJNS4_10UnderscoreESY_SY_EEEEENS4_23SM90_TMA_LOAD_MULTICASTENS4_14ComposedLayoutINS4_7SwizzleILi3ELi4ELi3EEENS4_18smem_ptr_flag_bitsILi32EEENST_INS5_IJNSA_ILi8EEESH_EEENS5_IJSH_SB_EEEEEEEvNS4_8identityENS4_13SM90_TMA_LOADES1B_vS1C_EENS_8epilogue10collective6detail29Sm90TmaWarpSpecializedAdapterINS1G_15DefaultEpilogueISJ_SK_SK_NS1F_6thread17LinearCombinationISJ_Li1EffLNS1K_9ScaleType4KindE0ELNS_15FloatRoundStyleE2ESJ_EENS1_15EpilogueDefaultEEEEEvvEEEEvNT_6ParamsE:
	.zero		1664


//--------------------- SYMBOLS --------------------------

	.type		.nv.reservedSmem.offset0,@object
	.size		.nv.reservedSmem.offset0,0x4
	.type		__assertfail,@function
